//
// Generated by NVIDIA NVVM Compiler
//
// Compiler Build ID: CL-36424714
// Cuda compilation tools, release 13.0, V13.0.88
// Based on NVVM 20.0.0
//

.version 9.0
.target sm_100
.address_size 64

	// .globl	_Z14sgemm_naive_v0PfS_S_iii
// _ZZ20sgemm_thread_tile_v2ILi16ELi16ELi16ELi4ELi4EEvPfS0_S0_iiiE6smem_a has been demoted
// _ZZ20sgemm_thread_tile_v2ILi16ELi16ELi16ELi4ELi4EEvPfS0_S0_iiiE6smem_b has been demoted

.visible .entry _Z14sgemm_naive_v0PfS_S_iii(
	.param .u64 .ptr .align 1 _Z14sgemm_naive_v0PfS_S_iii_param_0,
	.param .u64 .ptr .align 1 _Z14sgemm_naive_v0PfS_S_iii_param_1,
	.param .u64 .ptr .align 1 _Z14sgemm_naive_v0PfS_S_iii_param_2,
	.param .u32 _Z14sgemm_naive_v0PfS_S_iii_param_3,
	.param .u32 _Z14sgemm_naive_v0PfS_S_iii_param_4,
	.param .u32 _Z14sgemm_naive_v0PfS_S_iii_param_5
)
{
	.reg .pred 	%p<13>;
	.reg .b32 	%r<41>;
	.reg .b32 	%f<68>;
	.reg .b64 	%rd<53>;

	ld.param.u64 	%rd7, [_Z14sgemm_naive_v0PfS_S_iii_param_0];
	ld.param.u64 	%rd8, [_Z14sgemm_naive_v0PfS_S_iii_param_1];
	ld.param.u64 	%rd6, [_Z14sgemm_naive_v0PfS_S_iii_param_2];
	ld.param.u32 	%r18, [_Z14sgemm_naive_v0PfS_S_iii_param_3];
	ld.param.u32 	%r19, [_Z14sgemm_naive_v0PfS_S_iii_param_4];
	ld.param.u32 	%r20, [_Z14sgemm_naive_v0PfS_S_iii_param_5];
	cvta.to.global.u64 	%rd1, %rd8;
	cvta.to.global.u64 	%rd2, %rd7;
	mov.u32 	%r21, %ctaid.x;
	mov.u32 	%r22, %ctaid.y;
	mov.u32 	%r23, %tid.x;
	mov.u32 	%r24, %tid.y;
	mov.u32 	%r25, %ntid.y;
	mad.lo.s32 	%r1, %r22, %r25, %r24;
	mov.u32 	%r26, %ntid.x;
	mad.lo.s32 	%r2, %r21, %r26, %r23;
	setp.ge.s32 	%p1, %r1, %r18;
	setp.ge.s32 	%p2, %r2, %r19;
	or.pred  	%p3, %p1, %p2;
	@%p3 bra 	$L__BB0_14;
	setp.lt.s32 	%p4, %r20, 1;
	mov.f32 	%f67, 0f00000000;
	@%p4 bra 	$L__BB0_13;
	mul.lo.s32 	%r3, %r20, %r1;
	and.b32  	%r4, %r20, 7;
	setp.lt.u32 	%p5, %r20, 8;
	mov.f32 	%f67, 0f00000000;
	mov.b32 	%r39, 0;
	@%p5 bra 	$L__BB0_5;
	and.b32  	%r39, %r20, 2147483640;
	neg.s32 	%r37, %r39;
	shl.b32 	%r7, %r19, 3;
	mul.wide.u32 	%rd9, %r3, 4;
	add.s64 	%rd10, %rd9, %rd2;
	add.s64 	%rd52, %rd10, 16;
	mov.f32 	%f67, 0f00000000;
	mul.wide.s32 	%rd13, %r19, 4;
	mov.u32 	%r36, %r2;
$L__BB0_4:
	.pragma "nounroll";
	ld.global.f32 	%f17, [%rd52+-16];
	mul.wide.s32 	%rd11, %r36, 4;
	add.s64 	%rd12, %rd1, %rd11;
	ld.global.f32 	%f18, [%rd12];
	fma.rn.f32 	%f19, %f17, %f18, %f67;
	ld.global.f32 	%f20, [%rd52+-12];
	add.s64 	%rd14, %rd12, %rd13;
	ld.global.f32 	%f21, [%rd14];
	fma.rn.f32 	%f22, %f20, %f21, %f19;
	ld.global.f32 	%f23, [%rd52+-8];
	add.s64 	%rd15, %rd14, %rd13;
	ld.global.f32 	%f24, [%rd15];
	fma.rn.f32 	%f25, %f23, %f24, %f22;
	ld.global.f32 	%f26, [%rd52+-4];
	add.s64 	%rd16, %rd15, %rd13;
	ld.global.f32 	%f27, [%rd16];
	fma.rn.f32 	%f28, %f26, %f27, %f25;
	ld.global.f32 	%f29, [%rd52];
	add.s64 	%rd17, %rd16, %rd13;
	ld.global.f32 	%f30, [%rd17];
	fma.rn.f32 	%f31, %f29, %f30, %f28;
	ld.global.f32 	%f32, [%rd52+4];
	add.s64 	%rd18, %rd17, %rd13;
	ld.global.f32 	%f33, [%rd18];
	fma.rn.f32 	%f34, %f32, %f33, %f31;
	ld.global.f32 	%f35, [%rd52+8];
	add.s64 	%rd19, %rd18, %rd13;
	ld.global.f32 	%f36, [%rd19];
	fma.rn.f32 	%f37, %f35, %f36, %f34;
	ld.global.f32 	%f38, [%rd52+12];
	add.s64 	%rd20, %rd19, %rd13;
	ld.global.f32 	%f39, [%rd20];
	fma.rn.f32 	%f67, %f38, %f39, %f37;
	add.s32 	%r37, %r37, 8;
	add.s32 	%r36, %r36, %r7;
	add.s64 	%rd52, %rd52, 32;
	setp.ne.s32 	%p6, %r37, 0;
	@%p6 bra 	$L__BB0_4;
$L__BB0_5:
	setp.eq.s32 	%p7, %r4, 0;
	@%p7 bra 	$L__BB0_13;
	and.b32  	%r13, %r20, 3;
	setp.lt.u32 	%p8, %r4, 4;
	@%p8 bra 	$L__BB0_8;
	add.s32 	%r28, %r39, %r3;
	mul.wide.u32 	%rd21, %r28, 4;
	add.s64 	%rd22, %rd2, %rd21;
	ld.global.f32 	%f41, [%rd22];
	mad.lo.s32 	%r29, %r39, %r19, %r2;
	mul.wide.s32 	%rd23, %r29, 4;
	add.s64 	%rd24, %rd1, %rd23;
	ld.global.f32 	%f42, [%rd24];
	fma.rn.f32 	%f43, %f41, %f42, %f67;
	cvt.u64.u32 	%rd25, %r3;
	cvt.u64.u32 	%rd26, %r39;
	add.s64 	%rd27, %rd26, %rd25;
	shl.b64 	%rd28, %rd27, 2;
	add.s64 	%rd29, %rd2, %rd28;
	ld.global.f32 	%f44, [%rd29+4];
	mul.wide.s32 	%rd30, %r19, 4;
	add.s64 	%rd31, %rd24, %rd30;
	ld.global.f32 	%f45, [%rd31];
	fma.rn.f32 	%f46, %f44, %f45, %f43;
	ld.global.f32 	%f47, [%rd29+8];
	add.s64 	%rd32, %rd31, %rd30;
	ld.global.f32 	%f48, [%rd32];
	fma.rn.f32 	%f49, %f47, %f48, %f46;
	ld.global.f32 	%f50, [%rd29+12];
	add.s64 	%rd33, %rd32, %rd30;
	ld.global.f32 	%f51, [%rd33];
	fma.rn.f32 	%f67, %f50, %f51, %f49;
	add.s32 	%r39, %r39, 4;
$L__BB0_8:
	setp.eq.s32 	%p9, %r13, 0;
	@%p9 bra 	$L__BB0_13;
	setp.eq.s32 	%p10, %r13, 1;
	@%p10 bra 	$L__BB0_11;
	add.s32 	%r30, %r39, %r3;
	mul.wide.u32 	%rd34, %r30, 4;
	add.s64 	%rd35, %rd2, %rd34;
	ld.global.f32 	%f53, [%rd35];
	mad.lo.s32 	%r31, %r39, %r19, %r2;
	mul.wide.s32 	%rd36, %r31, 4;
	add.s64 	%rd37, %rd1, %rd36;
	ld.global.f32 	%f54, [%rd37];
	fma.rn.f32 	%f55, %f53, %f54, %f67;
	cvt.u64.u32 	%rd38, %r3;
	cvt.u64.u32 	%rd39, %r39;
	add.s64 	%rd40, %rd39, %rd38;
	shl.b64 	%rd41, %rd40, 2;
	add.s64 	%rd42, %rd2, %rd41;
	ld.global.f32 	%f56, [%rd42+4];
	mul.wide.s32 	%rd43, %r19, 4;
	add.s64 	%rd44, %rd37, %rd43;
	ld.global.f32 	%f57, [%rd44];
	fma.rn.f32 	%f67, %f56, %f57, %f55;
	add.s32 	%r39, %r39, 2;
$L__BB0_11:
	and.b32  	%r32, %r20, 1;
	setp.eq.b32 	%p11, %r32, 1;
	not.pred 	%p12, %p11;
	@%p12 bra 	$L__BB0_13;
	add.s32 	%r33, %r39, %r3;
	mul.wide.u32 	%rd45, %r33, 4;
	add.s64 	%rd46, %rd2, %rd45;
	ld.global.f32 	%f58, [%rd46];
	mad.lo.s32 	%r34, %r39, %r19, %r2;
	mul.wide.s32 	%rd47, %r34, 4;
	add.s64 	%rd48, %rd1, %rd47;
	ld.global.f32 	%f59, [%rd48];
	fma.rn.f32 	%f67, %f58, %f59, %f67;
$L__BB0_13:
	mad.lo.s32 	%r35, %r18, %r1, %r2;
	cvta.to.global.u64 	%rd49, %rd6;
	mul.wide.s32 	%rd50, %r35, 4;
	add.s64 	%rd51, %rd49, %rd50;
	st.global.f32 	[%rd51], %f67;
$L__BB0_14:
	ret;

}
	// .globl	_Z20sgemm_thread_tile_v2ILi16ELi16ELi16ELi4ELi4EEvPfS0_S0_iii
.visible .entry _Z20sgemm_thread_tile_v2ILi16ELi16ELi16ELi4ELi4EEvPfS0_S0_iii(
	.param .u64 .ptr .align 1 _Z20sgemm_thread_tile_v2ILi16ELi16ELi16ELi4ELi4EEvPfS0_S0_iii_param_0,
	.param .u64 .ptr .align 1 _Z20sgemm_thread_tile_v2ILi16ELi16ELi16ELi4ELi4EEvPfS0_S0_iii_param_1,
	.param .u64 .ptr .align 1 _Z20sgemm_thread_tile_v2ILi16ELi16ELi16ELi4ELi4EEvPfS0_S0_iii_param_2,
	.param .u32 _Z20sgemm_thread_tile_v2ILi16ELi16ELi16ELi4ELi4EEvPfS0_S0_iii_param_3,
	.param .u32 _Z20sgemm_thread_tile_v2ILi16ELi16ELi16ELi4ELi4EEvPfS0_S0_iii_param_4,
	.param .u32 _Z20sgemm_thread_tile_v2ILi16ELi16ELi16ELi4ELi4EEvPfS0_S0_iii_param_5
)
{
	.reg .pred 	%p<65>;
	.reg .b32 	%r<90>;
	.reg .b32 	%f<149>;
	.reg .b64 	%rd<37>;
	// demoted variable
	.shared .align 4 .b8 _ZZ20sgemm_thread_tile_v2ILi16ELi16ELi16ELi4ELi4EEvPfS0_S0_iiiE6smem_a[1024];
	// demoted variable
	.shared .align 4 .b8 _ZZ20sgemm_thread_tile_v2ILi16ELi16ELi16ELi4ELi4EEvPfS0_S0_iiiE6smem_b[1024];
	ld.param.u64 	%rd9, [_Z20sgemm_thread_tile_v2ILi16ELi16ELi16ELi4ELi4EEvPfS0_S0_iii_param_0];
	ld.param.u64 	%rd10, [_Z20sgemm_thread_tile_v2ILi16ELi16ELi16ELi4ELi4EEvPfS0_S0_iii_param_1];
	ld.param.u32 	%r40, [_Z20sgemm_thread_tile_v2ILi16ELi16ELi16ELi4ELi4EEvPfS0_S0_iii_param_3];
	ld.param.u32 	%r41, [_Z20sgemm_thread_tile_v2ILi16ELi16ELi16ELi4ELi4EEvPfS0_S0_iii_param_4];
	ld.param.u32 	%r42, [_Z20sgemm_thread_tile_v2ILi16ELi16ELi16ELi4ELi4EEvPfS0_S0_iii_param_5];
	mov.u32 	%r1, %tid.x;
	mov.u32 	%r2, %tid.y;
	setp.lt.s32 	%p1, %r42, 1;
	mov.f32 	%f117, 0f00000000;
	mov.f32 	%f118, %f117;
	mov.f32 	%f119, %f117;
	mov.f32 	%f120, %f117;
	mov.f32 	%f121, %f117;
	mov.f32 	%f122, %f117;
	mov.f32 	%f123, %f117;
	mov.f32 	%f124, %f117;
	mov.f32 	%f125, %f117;
	mov.f32 	%f126, %f117;
	mov.f32 	%f127, %f117;
	mov.f32 	%f128, %f117;
	mov.f32 	%f129, %f117;
	mov.f32 	%f130, %f117;
	mov.f32 	%f131, %f117;
	mov.f32 	%f132, %f117;
	@%p1 bra 	$L__BB1_20;
	cvta.to.global.u64 	%rd1, %rd10;
	cvta.to.global.u64 	%rd2, %rd9;
	mov.b32 	%r81, 0;
	mov.f32 	%f117, 0f00000000;
$L__BB1_2:
	setp.gt.u32 	%p2, %r2, 15;
	@%p2 bra 	$L__BB1_17;
	mov.u32 	%r82, %r2;
$L__BB1_4:
	setp.gt.u32 	%p3, %r1, 15;
	@%p3 bra 	$L__BB1_9;
	mov.u32 	%r44, %ctaid.y;
	shl.b32 	%r45, %r44, 4;
	add.s32 	%r5, %r82, %r45;
	shl.b32 	%r46, %r82, 6;
	shl.b32 	%r47, %r1, 2;
	mov.u32 	%r48, _ZZ20sgemm_thread_tile_v2ILi16ELi16ELi16ELi4ELi4EEvPfS0_S0_iiiE6smem_a;
	add.s32 	%r49, %r48, %r47;
	add.s32 	%r85, %r49, %r46;
	add.s32 	%r83, %r1, %r81;
	mad.lo.s32 	%r84, %r5, %r42, %r83;
	mov.u32 	%r86, %r1;
$L__BB1_6:
	setp.ge.s32 	%p4, %r5, %r40;
	setp.ge.s32 	%p5, %r83, %r42;
	or.pred  	%p6, %p4, %p5;
	@%p6 bra 	$L__BB1_8;
	mul.wide.u32 	%rd12, %r84, 4;
	add.s64 	%rd13, %rd2, %rd12;
	ld.global.f32 	%f67, [%rd13];
	st.shared.f32 	[%r85], %f67;
$L__BB1_8:
	add.s32 	%r13, %r86, 4;
	add.s32 	%r85, %r85, 16;
	add.s32 	%r84, %r84, 4;
	add.s32 	%r83, %r83, 4;
	setp.lt.u32 	%p7, %r86, 12;
	mov.u32 	%r86, %r13;
	@%p7 bra 	$L__BB1_6;
$L__BB1_9:
	add.s32 	%r17, %r82, 4;
	setp.lt.u32 	%p8, %r82, 12;
	mov.u32 	%r82, %r17;
	@%p8 bra 	$L__BB1_4;
	mov.u32 	%r87, %r2;
$L__BB1_11:
	@%p3 bra 	$L__BB1_16;
	add.s32 	%r19, %r87, %r81;
	mul.lo.s32 	%r20, %r19, %r41;
	mov.u32 	%r88, %r1;
$L__BB1_13:
	setp.ge.s32 	%p10, %r19, %r42;
	mov.u32 	%r50, %ctaid.x;
	shl.b32 	%r52, %r50, 4;
	add.s32 	%r22, %r88, %r52;
	setp.ge.s32 	%p11, %r22, %r41;
	or.pred  	%p12, %p10, %p11;
	@%p12 bra 	$L__BB1_15;
	add.s32 	%r53, %r22, %r20;
	mul.wide.s32 	%rd14, %r53, 4;
	add.s64 	%rd15, %rd1, %rd14;
	ld.global.f32 	%f68, [%rd15];
	shl.b32 	%r54, %r87, 6;
	mov.u32 	%r55, _ZZ20sgemm_thread_tile_v2ILi16ELi16ELi16ELi4ELi4EEvPfS0_S0_iiiE6smem_b;
	add.s32 	%r56, %r55, %r54;
	shl.b32 	%r57, %r88, 2;
	add.s32 	%r58, %r56, %r57;
	st.shared.f32 	[%r58], %f68;
$L__BB1_15:
	add.s32 	%r23, %r88, 4;
	setp.lt.u32 	%p13, %r88, 12;
	mov.u32 	%r88, %r23;
	@%p13 bra 	$L__BB1_13;
$L__BB1_16:
	add.s32 	%r24, %r87, 4;
	setp.lt.u32 	%p14, %r87, 12;
	mov.u32 	%r87, %r24;
	@%p14 bra 	$L__BB1_11;
$L__BB1_17:
	bar.sync 	0;
	mov.b32 	%r89, 0;
$L__BB1_18:
	shl.b32 	%r60, %r89, 2;
	mov.u32 	%r61, _ZZ20sgemm_thread_tile_v2ILi16ELi16ELi16ELi4ELi4EEvPfS0_S0_iiiE6smem_a;
	add.s32 	%r62, %r61, %r60;
	shl.b32 	%r63, %r2, 8;
	add.s32 	%r64, %r62, %r63;
	ld.shared.f32 	%f69, [%r64];
	ld.shared.f32 	%f70, [%r64+64];
	ld.shared.f32 	%f71, [%r64+128];
	ld.shared.f32 	%f72, [%r64+192];
	shl.b32 	%r65, %r89, 6;
	mov.u32 	%r66, _ZZ20sgemm_thread_tile_v2ILi16ELi16ELi16ELi4ELi4EEvPfS0_S0_iiiE6smem_b;
	add.s32 	%r67, %r66, %r65;
	shl.b32 	%r68, %r1, 4;
	add.s32 	%r69, %r67, %r68;
	ld.shared.f32 	%f73, [%r69];
	ld.shared.f32 	%f74, [%r69+4];
	ld.shared.f32 	%f75, [%r69+8];
	ld.shared.f32 	%f76, [%r69+12];
	fma.rn.f32 	%f77, %f69, %f73, %f124;
	fma.rn.f32 	%f78, %f69, %f74, %f123;
	fma.rn.f32 	%f79, %f69, %f75, %f122;
	fma.rn.f32 	%f80, %f69, %f76, %f121;
	fma.rn.f32 	%f81, %f70, %f73, %f120;
	fma.rn.f32 	%f82, %f70, %f74, %f119;
	fma.rn.f32 	%f83, %f70, %f75, %f118;
	fma.rn.f32 	%f84, %f70, %f76, %f117;
	fma.rn.f32 	%f85, %f71, %f73, %f125;
	fma.rn.f32 	%f86, %f71, %f74, %f126;
	fma.rn.f32 	%f87, %f71, %f75, %f127;
	fma.rn.f32 	%f88, %f71, %f76, %f128;
	fma.rn.f32 	%f89, %f72, %f73, %f129;
	fma.rn.f32 	%f90, %f72, %f74, %f130;
	fma.rn.f32 	%f91, %f72, %f75, %f131;
	fma.rn.f32 	%f92, %f72, %f76, %f132;
	ld.shared.f32 	%f93, [%r64+4];
	ld.shared.f32 	%f94, [%r64+68];
	ld.shared.f32 	%f95, [%r64+132];
	ld.shared.f32 	%f96, [%r64+196];
	ld.shared.f32 	%f97, [%r69+64];
	ld.shared.f32 	%f98, [%r69+68];
	ld.shared.f32 	%f99, [%r69+72];
	ld.shared.f32 	%f100, [%r69+76];
	fma.rn.f32 	%f124, %f93, %f97, %f77;
	fma.rn.f32 	%f123, %f93, %f98, %f78;
	fma.rn.f32 	%f122, %f93, %f99, %f79;
	fma.rn.f32 	%f121, %f93, %f100, %f80;
	fma.rn.f32 	%f120, %f94, %f97, %f81;
	fma.rn.f32 	%f119, %f94, %f98, %f82;
	fma.rn.f32 	%f118, %f94, %f99, %f83;
	fma.rn.f32 	%f117, %f94, %f100, %f84;
	fma.rn.f32 	%f125, %f95, %f97, %f85;
	fma.rn.f32 	%f126, %f95, %f98, %f86;
	fma.rn.f32 	%f127, %f95, %f99, %f87;
	fma.rn.f32 	%f128, %f95, %f100, %f88;
	fma.rn.f32 	%f129, %f96, %f97, %f89;
	fma.rn.f32 	%f130, %f96, %f98, %f90;
	fma.rn.f32 	%f131, %f96, %f99, %f91;
	fma.rn.f32 	%f132, %f96, %f100, %f92;
	add.s32 	%r89, %r89, 2;
	setp.ne.s32 	%p15, %r89, 16;
	@%p15 bra 	$L__BB1_18;
	bar.sync 	0;
	add.s32 	%r81, %r81, 16;
	setp.lt.s32 	%p16, %r81, %r42;
	@%p16 bra 	$L__BB1_2;
$L__BB1_20:
	ld.param.u64 	%rd36, [_Z20sgemm_thread_tile_v2ILi16ELi16ELi16ELi4ELi4EEvPfS0_S0_iii_param_2];
	cvta.to.global.u64 	%rd3, %rd36;
	mov.u32 	%r70, %ctaid.y;
	shl.b32 	%r71, %r70, 4;
	shl.b32 	%r72, %r2, 2;
	add.s32 	%r28, %r71, %r72;
	mov.u32 	%r73, %ctaid.x;
	shl.b32 	%r74, %r73, 4;
	shl.b32 	%r75, %r1, 2;
	add.s32 	%r76, %r74, %r75;
	setp.ge.s32 	%p17, %r28, %r40;
	mul.lo.s32 	%r30, %r28, %r41;
	setp.ge.s32 	%p18, %r76, %r41;
	or.pred  	%p19, %p17, %p18;
	@%p19 bra 	$L__BB1_22;
	add.s32 	%r77, %r76, %r30;
	mul.wide.s32 	%rd16, %r77, 4;
	add.s64 	%rd17, %rd3, %rd16;
	st.global.f32 	[%rd17], %f124;
$L__BB1_22:
	add.s32 	%r31, %r76, 1;
	setp.ge.s32 	%p21, %r31, %r41;
	cvt.s64.s32 	%rd18, %r30;
	cvt.u64.u32 	%rd4, %r76;
	add.s64 	%rd19, %rd4, %rd18;
	shl.b64 	%rd20, %rd19, 2;
	add.s64 	%rd5, %rd3, %rd20;
	or.pred  	%p22, %p17, %p21;
	@%p22 bra 	$L__BB1_24;
	st.global.f32 	[%rd5+4], %f123;
$L__BB1_24:
	add.s32 	%r32, %r76, 2;
	setp.ge.s32 	%p24, %r32, %r41;
	or.pred  	%p25, %p17, %p24;
	@%p25 bra 	$L__BB1_26;
	st.global.f32 	[%rd5+8], %f122;
$L__BB1_26:
	add.s32 	%r33, %r76, 3;
	setp.ge.s32 	%p27, %r33, %r41;
	or.pred  	%p28, %p17, %p27;
	@%p28 bra 	$L__BB1_28;
	st.global.f32 	[%rd5+12], %f121;
$L__BB1_28:
	add.s32 	%r34, %r28, 1;
	setp.ge.s32 	%p30, %r34, %r40;
	add.s32 	%r35, %r30, %r41;
	or.pred  	%p31, %p30, %p18;
	@%p31 bra 	$L__BB1_30;
	add.s32 	%r78, %r76, %r35;
	mul.wide.s32 	%rd21, %r78, 4;
	add.s64 	%rd22, %rd3, %rd21;
	st.global.f32 	[%rd22], %f120;
$L__BB1_30:
	cvt.s64.s32 	%rd23, %r35;
	add.s64 	%rd24, %rd4, %rd23;
	shl.b64 	%rd25, %rd24, 2;
	add.s64 	%rd6, %rd3, %rd25;
	or.pred  	%p34, %p30, %p21;
	@%p34 bra 	$L__BB1_32;
	st.global.f32 	[%rd6+4], %f119;
$L__BB1_32:
	setp.ge.s32 	%p35, %r34, %r40;
	setp.ge.s32 	%p36, %r32, %r41;
	or.pred  	%p37, %p35, %p36;
	@%p37 bra 	$L__BB1_34;
	st.global.f32 	[%rd6+8], %f118;
$L__BB1_34:
	setp.ge.s32 	%p38, %r34, %r40;
	setp.ge.s32 	%p39, %r33, %r41;
	or.pred  	%p40, %p38, %p39;
	@%p40 bra 	$L__BB1_36;
	st.global.f32 	[%rd6+12], %f117;
$L__BB1_36:
	setp.ge.s32 	%p41, %r76, %r41;
	add.s32 	%r36, %r28, 2;
	setp.ge.s32 	%p42, %r36, %r40;
	add.s32 	%r37, %r35, %r41;
	or.pred  	%p43, %p42, %p41;
	@%p43 bra 	$L__BB1_38;
	add.s32 	%r79, %r76, %r37;
	mul.wide.s32 	%rd26, %r79, 4;
	add.s64 	%rd27, %rd3, %rd26;
	st.global.f32 	[%rd27], %f125;
$L__BB1_38:
	setp.ge.s32 	%p44, %r36, %r40;
	setp.ge.s32 	%p45, %r31, %r41;
	cvt.s64.s32 	%rd28, %r37;
	add.s64 	%rd29, %rd4, %rd28;
	shl.b64 	%rd30, %rd29, 2;
	add.s64 	%rd7, %rd3, %rd30;
	or.pred  	%p46, %p44, %p45;
	@%p46 bra 	$L__BB1_40;
	st.global.f32 	[%rd7+4], %f126;
$L__BB1_40:
	setp.ge.s32 	%p47, %r36, %r40;
	setp.ge.s32 	%p48, %r32, %r41;
	or.pred  	%p49, %p47, %p48;
	@%p49 bra 	$L__BB1_42;
	st.global.f32 	[%rd7+8], %f127;
$L__BB1_42:
	setp.ge.s32 	%p50, %r36, %r40;
	setp.ge.s32 	%p51, %r33, %r41;
	or.pred  	%p52, %p50, %p51;
	@%p52 bra 	$L__BB1_44;
	st.global.f32 	[%rd7+12], %f128;
$L__BB1_44:
	setp.ge.s32 	%p53, %r76, %r41;
	add.s32 	%r38, %r28, 3;
	setp.ge.s32 	%p54, %r38, %r40;
	add.s32 	%r39, %r37, %r41;
	or.pred  	%p55, %p54, %p53;
	@%p55 bra 	$L__BB1_46;
	add.s32 	%r80, %r76, %r39;
	mul.wide.s32 	%rd31, %r80, 4;
	add.s64 	%rd32, %rd3, %rd31;
	st.global.f32 	[%rd32], %f129;
$L__BB1_46:
	setp.ge.s32 	%p56, %r38, %r40;
	setp.ge.s32 	%p57, %r31, %r41;
	cvt.s64.s32 	%rd33, %r39;
	add.s64 	%rd34, %rd4, %rd33;
	shl.b64 	%rd35, %rd34, 2;
	add.s64 	%rd8, %rd3, %rd35;
	or.pred  	%p58, %p56, %p57;
	@%p58 bra 	$L__BB1_48;
	st.global.f32 	[%rd8+4], %f130;
$L__BB1_48:
	setp.ge.s32 	%p59, %r38, %r40;
	setp.ge.s32 	%p60, %r32, %r41;
	or.pred  	%p61, %p59, %p60;
	@%p61 bra 	$L__BB1_50;
	st.global.f32 	[%rd8+8], %f131;
$L__BB1_50:
	setp.ge.s32 	%p62, %r38, %r40;
	setp.ge.s32 	%p63, %r33, %r41;
	or.pred  	%p64, %p62, %p63;
	@%p64 bra 	$L__BB1_52;
	st.global.f32 	[%rd8+12], %f132;
$L__BB1_52:
	ret;

}


// ===== COMPILED SASS (sm_100) =====

	.target	sm_100

	.elftype	@"ET_EXEC"


//--------------------- .note.nv.tkinfo           --------------------------
	.section	.note.nv.tkinfo,"",@"SHT_NOTE"
	.sectionflags	@"SHF_NOTE_NV_TKINFO"
	.tkinfo
        /*0018*/ 	.word	0x00000002
        /*0030*/ 	.string	""
        /*0030*/ 	.string	"ptxas"
        /*0030*/ 	.string	"Cuda compilation tools, release 13.0, V13.0.88"
        /*0030*/ 	.string	"Build cuda_13.0.r13.0/compiler.36424714_0"
        /*0030*/ 	.string	"-arch sm_100 -m 64 "



//--------------------- .note.nv.cuinfo           --------------------------
	.section	.note.nv.cuinfo,"",@"SHT_NOTE"
	.sectionflags	@"SHF_NOTE_NV_CUINFO"
        /*0018*/ 	.short	0x0002
        /*001a*/ 	.short	0x0064
        /*001c*/ 	.short	0x0082
	.zero		2


//--------------------- .nv.info                  --------------------------
	.section	.nv.info,"",@"SHT_CUDA_INFO"
	.align	4


	//----- nvinfo : EIATTR_REGCOUNT
	.align		4
        /*0000*/ 	.byte	0x04, 0x2f
        /*0002*/ 	.short	(.L_1 - .L_0)
	.align		4
.L_0:
        /*0004*/ 	.word	index@(_Z14sgemm_naive_v0PfS_S_iii)
        /*0008*/ 	.word	0x00000020


	//----- nvinfo : EIATTR_FRAME_SIZE
	.align		4
.L_1:
        /*000c*/ 	.byte	0x04, 0x11
        /*000e*/ 	.short	(.L_3 - .L_2)
	.align		4
.L_2:
        /*0010*/ 	.word	index@(_Z14sgemm_naive_v0PfS_S_iii)
        /*0014*/ 	.word	0x00000000


	//----- nvinfo : EIATTR_REGCOUNT
	.align		4
.L_3:
        /*0018*/ 	.byte	0x04, 0x2f
        /*001a*/ 	.short	(.L_5 - .L_4)
	.align		4
.L_4:
        /*001c*/ 	.word	index@(_Z20sgemm_thread_tile_v2ILi16ELi16ELi16ELi4ELi4EEvPfS0_S0_iii)
        /*0020*/ 	.word	0x00000027


	//----- nvinfo : EIATTR_FRAME_SIZE
	.align		4
.L_5:
        /*0024*/ 	.byte	0x04, 0x11
        /*0026*/ 	.short	(.L_7 - .L_6)
	.align		4
.L_6:
        /*0028*/ 	.word	index@(_Z20sgemm_thread_tile_v2ILi16ELi16ELi16ELi4ELi4EEvPfS0_S0_iii)
        /*002c*/ 	.word	0x00000000


	//----- nvinfo : EIATTR_MIN_STACK_SIZE
	.align		4
.L_7:
        /*0030*/ 	.byte	0x04, 0x12
        /*0032*/ 	.short	(.L_9 - .L_8)
	.align		4
.L_8:
        /*0034*/ 	.word	index@(_Z20sgemm_thread_tile_v2ILi16ELi16ELi16ELi4ELi4EEvPfS0_S0_iii)
        /*0038*/ 	.word	0x00000000


	//----- nvinfo : EIATTR_MIN_STACK_SIZE
	.align		4
.L_9:
        /*003c*/ 	.byte	0x04, 0x12
        /*003e*/ 	.short	(.L_11 - .L_10)
	.align		4
.L_10:
        /*0040*/ 	.word	index@(_Z14sgemm_naive_v0PfS_S_iii)
        /*0044*/ 	.word	0x00000000
.L_11:


//--------------------- .nv.compat                --------------------------
	.section	.nv.compat,"",@"SHT_CUDA_COMPAT_INFO"
	.align	4
        /*0000*/ 	.byte	0x02, 0x09, 0x00, 0x00, 0x02, 0x02, 0x01, 0x00, 0x02, 0x05, 0x05, 0x00, 0x03, 0x07, 0x01, 0x01
        /*0010*/ 	.byte	0x02, 0x03, 0x00, 0x00, 0x02, 0x06, 0x01, 0x00, 0x04, 0x0b, 0x08, 0x00, 0x09, 0x00, 0x00, 0x00
        /*0020*/ 	.byte	0x00, 0x00, 0x00, 0x00


//--------------------- .nv.info._Z20sgemm_thread_tile_v2ILi16ELi16ELi16ELi4ELi4EEvPfS0_S0_iii --------------------------
	.section	.nv.info._Z20sgemm_thread_tile_v2ILi16ELi16ELi16ELi4ELi4EEvPfS0_S0_iii,"",@"SHT_CUDA_INFO"
	.sectionflags	@""
	.align	4


	//----- nvinfo : EIATTR_CUDA_API_VERSION
	.align		4
        /*0000*/ 	.byte	0x04, 0x37
        /*0002*/ 	.short	(.L_13 - .L_12)
.L_12:
        /*0004*/ 	.word	0x00000082


	//----- nvinfo : EIATTR_KPARAM_INFO
	.align		4
.L_13:
        /*0008*/ 	.byte	0x04, 0x17
        /*000a*/ 	.short	(.L_15 - .L_14)
.L_14:
        /*000c*/ 	.word	0x00000000
        /*0010*/ 	.short	0x0005
        /*0012*/ 	.short	0x0020
        /*0014*/ 	.byte	0x00, 0xf0, 0x11, 0x00


	//----- nvinfo : EIATTR_KPARAM_INFO
	.align		4
.L_15:
        /*0018*/ 	.byte	0x04, 0x17
        /*001a*/ 	.short	(.L_17 - .L_16)
.L_16:
        /*001c*/ 	.word	0x00000000
        /*0020*/ 	.short	0x0004
        /*0022*/ 	.short	0x001c
        /*0024*/ 	.byte	0x00, 0xf0, 0x11, 0x00


	//----- nvinfo : EIATTR_KPARAM_INFO
	.align		4
.L_17:
        /*0028*/ 	.byte	0x04, 0x17
        /*002a*/ 	.short	(.L_19 - .L_18)
.L_18:
        /*002c*/ 	.word	0x00000000
        /*0030*/ 	.short	0x0003
        /*0032*/ 	.short	0x0018
        /*0034*/ 	.byte	0x00, 0xf0, 0x11, 0x00


	//----- nvinfo : EIATTR_KPARAM_INFO
	.align		4
.L_19:
        /*0038*/ 	.byte	0x04, 0x17
        /*003a*/ 	.short	(.L_21 - .L_20)
.L_20:
        /*003c*/ 	.word	0x00000000
        /*0040*/ 	.short	0x0002
        /*0042*/ 	.short	0x0010
        /*0044*/ 	.byte	0x00, 0xf5, 0x21, 0x00


	//----- nvinfo : EIATTR_KPARAM_INFO
	.align		4
.L_21:
        /*0048*/ 	.byte	0x04, 0x17
        /*004a*/ 	.short	(.L_23 - .L_22)
.L_22:
        /*004c*/ 	.word	0x00000000
        /*0050*/ 	.short	0x0001
        /*0052*/ 	.short	0x0008
        /*0054*/ 	.byte	0x00, 0xf5, 0x21, 0x00


	//----- nvinfo : EIATTR_KPARAM_INFO
	.align		4
.L_23:
        /*0058*/ 	.byte	0x04, 0x17
        /*005a*/ 	.short	(.L_25 - .L_24)
.L_24:
        /*005c*/ 	.word	0x00000000
        /*0060*/ 	.short	0x0000
        /*0062*/ 	.short	0x0000
        /*0064*/ 	.byte	0x00, 0xf5, 0x21, 0x00


	//----- nvinfo : EIATTR_SPARSE_MMA_MASK
	.align		4
.L_25:
        /*0068*/ 	.byte	0x03, 0x50
        /*006a*/ 	.short	0x0000


	//----- nvinfo : EIATTR_MAXREG_COUNT
	.align		4
        /*006c*/ 	.byte	0x03, 0x1b
        /*006e*/ 	.short	0x00ff


	//----- nvinfo : EIATTR_NUM_BARRIERS
	.align		4
        /*0070*/ 	.byte	0x02, 0x4c
        /*0072*/ 	.byte	0x01
	.zero		1


	//----- nvinfo : EIATTR_MERCURY_ISA_VERSION
	.align		4
        /*0074*/ 	.byte	0x03, 0x5f
        /*0076*/ 	.short	0x0101


	//----- nvinfo : EIATTR_VRC_CTA_INIT_COUNT
	.align		4
        /*0078*/ 	.byte	0x02, 0x4a
	.zero		1
	.zero		1


	//----- nvinfo : EIATTR_EXIT_INSTR_OFFSETS
	.align		4
        /*007c*/ 	.byte	0x04, 0x1c
        /*007e*/ 	.short	(.L_27 - .L_26)


	//   ....[0]....
.L_26:
        /*0080*/ 	.word	0x00000e70


	//   ....[1]....
        /*0084*/ 	.word	0x00000e90


	//----- nvinfo : EIATTR_CRS_STACK_SIZE
	.align		4
.L_27:
        /*0088*/ 	.byte	0x04, 0x1e
        /*008a*/ 	.short	(.L_29 - .L_28)
.L_28:
        /*008c*/ 	.word	0x00000000


	//----- nvinfo : EIATTR_CBANK_PARAM_SIZE
	.align		4
.L_29:
        /*0090*/ 	.byte	0x03, 0x19
        /*0092*/ 	.short	0x0024


	//----- nvinfo : EIATTR_PARAM_CBANK
	.align		4
        /*0094*/ 	.byte	0x04, 0x0a
        /*0096*/ 	.short	(.L_31 - .L_30)
	.align		4
.L_30:
        /*0098*/ 	.word	index@(.nv.constant0._Z20sgemm_thread_tile_v2ILi16ELi16ELi16ELi4ELi4EEvPfS0_S0_iii)
        /*009c*/ 	.short	0x0380
        /*009e*/ 	.short	0x0024


	//----- nvinfo : EIATTR_SW_WAR
	.align		4
.L_31:
        /*00a0*/ 	.byte	0x04, 0x36
        /*00a2*/ 	.short	(.L_33 - .L_32)
.L_32:
        /*00a4*/ 	.word	0x00000008
.L_33:


//--------------------- .nv.info._Z14sgemm_naive_v0PfS_S_iii --------------------------
	.section	.nv.info._Z14sgemm_naive_v0PfS_S_iii,"",@"SHT_CUDA_INFO"
	.sectionflags	@""
	.align	4


	//----- nvinfo : EIATTR_CUDA_API_VERSION
	.align		4
        /*0000*/ 	.byte	0x04, 0x37
        /*0002*/ 	.short	(.L_35 - .L_34)
.L_34:
        /*0004*/ 	.word	0x00000082


	//----- nvinfo : EIATTR_KPARAM_INFO
	.align		4
.L_35:
        /*0008*/ 	.byte	0x04, 0x17
        /*000a*/ 	.short	(.L_37 - .L_36)
.L_36:
        /*000c*/ 	.word	0x00000000
        /*0010*/ 	.short	0x0005
        /*0012*/ 	.short	0x0020
        /*0014*/ 	.byte	0x00, 0xf0, 0x11, 0x00


	//----- nvinfo : EIATTR_KPARAM_INFO
	.align		4
.L_37:
        /*0018*/ 	.byte	0x04, 0x17
        /*001a*/ 	.short	(.L_39 - .L_38)
.L_38:
        /*001c*/ 	.word	0x00000000
        /*0020*/ 	.short	0x0004
        /*0022*/ 	.short	0x001c
        /*0024*/ 	.byte	0x00, 0xf0, 0x11, 0x00


	//----- nvinfo : EIATTR_KPARAM_INFO
	.align		4
.L_39:
        /*0028*/ 	.byte	0x04, 0x17
        /*002a*/ 	.short	(.L_41 - .L_40)
.L_40:
        /*002c*/ 	.word	0x00000000
        /*0030*/ 	.short	0x0003
        /*0032*/ 	.short	0x0018
        /*0034*/ 	.byte	0x00, 0xf0, 0x11, 0x00


	//----- nvinfo : EIATTR_KPARAM_INFO
	.align		4
.L_41:
        /*0038*/ 	.byte	0x04, 0x17
        /*003a*/ 	.short	(.L_43 - .L_42)
.L_42:
        /*003c*/ 	.word	0x00000000
        /*0040*/ 	.short	0x0002
        /*0042*/ 	.short	0x0010
        /*0044*/ 	.byte	0x00, 0xf5, 0x21, 0x00


	//----- nvinfo : EIATTR_KPARAM_INFO
	.align		4
.L_43:
        /*0048*/ 	.byte	0x04, 0x17
        /*004a*/ 	.short	(.L_45 - .L_44)
.L_44:
        /*004c*/ 	.word	0x00000000
        /*0050*/ 	.short	0x0001
        /*0052*/ 	.short	0x0008
        /*0054*/ 	.byte	0x00, 0xf5, 0x21, 0x00


	//----- nvinfo : EIATTR_KPARAM_INFO
	.align		4
.L_45:
        /*0058*/ 	.byte	0x04, 0x17
        /*005a*/ 	.short	(.L_47 - .L_46)
.L_46:
        /*005c*/ 	.word	0x00000000
        /*0060*/ 	.short	0x0000
        /*0062*/ 	.short	0x0000
        /*0064*/ 	.byte	0x00, 0xf5, 0x21, 0x00


	//----- nvinfo : EIATTR_SPARSE_MMA_MASK
	.align		4
.L_47:
        /*0068*/ 	.byte	0x03, 0x50
        /*006a*/ 	.short	0x0000


	//----- nvinfo : EIATTR_MAXREG_COUNT
	.align		4
        /*006c*/ 	.byte	0x03, 0x1b
        /*006e*/ 	.short	0x00ff


	//----- nvinfo : EIATTR_MERCURY_ISA_VERSION
	.align		4
        /*0070*/ 	.byte	0x03, 0x5f
        /*0072*/ 	.short	0x0101


	//----- nvinfo : EIATTR_VRC_CTA_INIT_COUNT
	.align		4
        /*0074*/ 	.byte	0x02, 0x4a
	.zero		1
	.zero		1


	//----- nvinfo : EIATTR_EXIT_INSTR_OFFSETS
	.align		4
        /*0078*/ 	.byte	0x04, 0x1c
        /*007a*/ 	.short	(.L_49 - .L_48)


	//   ....[0]....
.L_48:
        /*007c*/ 	.word	0x000000c0


	//   ....[1]....
        /*0080*/ 	.word	0x000008e0


	//----- nvinfo : EIATTR_CBANK_PARAM_SIZE
	.align		4
.L_49:
        /*0084*/ 	.byte	0x03, 0x19
        /*0086*/ 	.short	0x0024


	//----- nvinfo : EIATTR_PARAM_CBANK
	.align		4
        /*0088*/ 	.byte	0x04, 0x0a
        /*008a*/ 	.short	(.L_51 - .L_50)
	.align		4
.L_50:
        /*008c*/ 	.word	index@(.nv.constant0._Z14sgemm_naive_v0PfS_S_iii)
        /*0090*/ 	.short	0x0380
        /*0092*/ 	.short	0x0024


	//----- nvinfo : EIATTR_SW_WAR
	.align		4
.L_51:
        /*0094*/ 	.byte	0x04, 0x36
        /*0096*/ 	.short	(.L_53 - .L_52)
.L_52:
        /*0098*/ 	.word	0x00000008
.L_53:


//--------------------- .nv.callgraph             --------------------------
	.section	.nv.callgraph,"",@"SHT_CUDA_CALLGRAPH"
	.align	4
	.sectionentsize	8
	.align		4
        /*0000*/ 	.word	0x00000000
	.align		4
        /*0004*/ 	.word	0xffffffff
	.align		4
        /*0008*/ 	.word	0x00000000
	.align		4
        /*000c*/ 	.word	0xfffffffe
	.align		4
        /*0010*/ 	.word	0x00000000
	.align		4
        /*0014*/ 	.word	0xfffffffd
	.align		4
        /*0018*/ 	.word	0x00000000
	.align		4
        /*001c*/ 	.word	0xfffffffc


//--------------------- .text._Z20sgemm_thread_tile_v2ILi16ELi16ELi16ELi4ELi4EEvPfS0_S0_iii --------------------------
	.section	.text._Z20sgemm_thread_tile_v2ILi16ELi16ELi16ELi4ELi4EEvPfS0_S0_iii,"ax",@progbits
	.align	128
        .global         _Z20sgemm_thread_tile_v2ILi16ELi16ELi16ELi4ELi4EEvPfS0_S0_iii
        .type           _Z20sgemm_thread_tile_v2ILi16ELi16ELi16ELi4ELi4EEvPfS0_S0_iii,@function
        .size           _Z20sgemm_thread_tile_v2ILi16ELi16ELi16ELi4ELi4EEvPfS0_S0_iii,(.L_x_22 - _Z20sgemm_thread_tile_v2ILi16ELi16ELi16ELi4ELi4EEvPfS0_S0_iii)
        .other          _Z20sgemm_thread_tile_v2ILi16ELi16ELi16ELi4ELi4EEvPfS0_S0_iii,@"STO_CUDA_ENTRY STV_DEFAULT"
_Z20sgemm_thread_tile_v2ILi16ELi16ELi16ELi4ELi4EEvPfS0_S0_iii:
.text._Z20sgemm_thread_tile_v2ILi16ELi16ELi16ELi4ELi4EEvPfS0_S0_iii:
[----:B------:R-:W-:Y:S01]  /*0000*/  LDC R1, c[0x0][0x37c] ;  /* 0x0000df00ff017b82 */ /* 0x000fe20000000800 */
[----:B------:R-:W0:Y:S01]  /*0010*/  LDCU UR4, c[0x0][0x3a0] ;  /* 0x00007400ff0477ac */ /* 0x000e220008000800 */
[----:B------:R-:W1:Y:S01]  /*0020*/  S2R R2, SR_TID.X ;  /* 0x0000000000027919 */ /* 0x000e620000002100 */
[----:B------:R-:W-:Y:S01]  /*0030*/  HFMA2 R34, -RZ, RZ, 0, 0 ;  /* 0x00000000ff227431 */ /* 0x000fe200000001ff */
[----:B------:R-:W-:Y:S02]  /*0040*/  CS2R R16, SRZ ;  /* 0x0000000000107805 */ /* 0x000fe4000001ff00 */
[----:B------:R-:W-:Y:S01]  /*0050*/  CS2R R28, SRZ ;  /* 0x00000000001c7805 */ /* 0x000fe2000001ff00 */
[----:B------:R-:W2:Y:S01]  /*0060*/  S2R R4, SR_TID.Y ;  /* 0x0000000000047919 */ /* 0x000ea20000002200 */
[----:B------:R-:W-:Y:S01]  /*0070*/  CS2R R32, SRZ ;  /* 0x0000000000207805 */ /* 0x000fe2000001ff00 */
[----:B------:R-:W-:Y:S01]  /*0080*/  IMAD.MOV.U32 R3, RZ, RZ, RZ ;  /* 0x000000ffff037224 */ /* 0x000fe200078e00ff */
[----:B------:R-:W-:Y:S01]  /*0090*/  CS2R R30, SRZ ;  /* 0x00000000001e7805 */ /* 0x000fe2000001ff00 */
[----:B------:R-:W-:Y:S01]  /*00a0*/  IMAD.MOV.U32 R0, RZ, RZ, RZ ;  /* 0x000000ffff007224 */ /* 0x000fe200078e00ff */
[----:B------:R-:W-:Y:S01]  /*00b0*/  CS2R R6, SRZ ;  /* 0x0000000000067805 */ /* 0x000fe2000001ff00 */
[----:B------:R-:W-:Y:S01]  /*00c0*/  IMAD.MOV.U32 R5, RZ, RZ, RZ ;  /* 0x000000ffff057224 */ /* 0x000fe200078e00ff */
[----:B------:R-:W-:Y:S01]  /*00d0*/  CS2R R18, SRZ ;  /* 0x0000000000127805 */ /* 0x000fe2000001ff00 */
[----:B------:R-:W3:Y:S01]  /*00e0*/  LDCU.64 UR10, c[0x0][0x358] ;  /* 0x00006b00ff0a77ac */ /* 0x000ee20008000a00 */
[----:B0-----:R-:W-:-:S09]  /*00f0*/  UISETP.GE.AND UP0, UPT, UR4, 0x1, UPT ;  /* 0x000000010400788c */ /* 0x001fd2000bf06270 */
[----:B------:R-:W-:Y:S05]  /*0100*/  BRA.U !UP0, `(.L_x_0) ;  /* 0x0000000908107547 */ /* 0x000fea000b800000 */
[----:B------:R-:W-:Y:S01]  /*0110*/  IMAD.MOV.U32 R16, RZ, RZ, RZ ;  /* 0x000000ffff107224 */ /* 0x000fe200078e00ff */
[----:B------:R-:W-:-:S06]  /*0120*/  UMOV UR4, URZ ;  /* 0x000000ff00047c82 */ /* 0x000fcc0008000000 */
.L_x_15:
[----:B--2---:R-:W-:Y:S01]  /*0130*/  ISETP.GT.U32.AND P0, PT, R4, 0xf, PT ;  /* 0x0000000f0400780c */ /* 0x004fe20003f04070 */
[----:B------:R-:W0:Y:S01]  /*0140*/  LDCU UR9, c[0x0][0x3a0] ;  /* 0x00007400ff0977ac */ /* 0x000e220008000800 */
[----:B------:R-:W-:Y:S01]  /*0150*/  BSSY.RECONVERGENT B0, `(.L_x_1) ;  /* 0x0000046000007945 */ /* 0x000fe20003800200 */
[----:B------:R-:W2:Y:S10]  /*0160*/  LDCU UR7, c[0x0][0x398] ;  /* 0x00007300ff0777ac */ /* 0x000eb40008000800 */
[----:B------:R-:W-:Y:S05]  /*0170*/  @P0 BRA `(.L_x_2) ;  /* 0x00000004000c0947 */ /* 0x000fea0003800000 */
[----:B------:R-:W-:Y:S01]  /*0180*/  BSSY.RECONVERGENT B1, `(.L_x_3) ;  /* 0x0000021000017945 */ /* 0x000fe20003800200 */
[----:B------:R-:W-:-:S07]  /*0190*/  MOV R8, R4 ;  /* 0x0000000400087202 */ /* 0x000fce0000000f00 */
.L_x_7:
[----:B-1----:R-:W-:Y:S01]  /*01a0*/  ISETP.GT.U32.AND P1, PT, R2, 0xf, PT ;  /* 0x0000000f0200780c */ /* 0x002fe20003f24070 */
[----:B------:R-:W-:Y:S01]  /*01b0*/  BSSY.RECONVERGENT B2, `(.L_x_4) ;  /* 0x000001b000027945 */ /* 0x000fe20003800200 */
[C---:B------:R-:W-:Y:S01]  /*01c0*/  ISETP.GE.U32.AND P2, PT, R8.reuse, 0xc, PT ;  /* 0x0000000c0800780c */ /* 0x040fe20003f46070 */
[----:B------:R-:W-:-:S10]  /*01d0*/  VIADD R14, R8, 0x4 ;  /* 0x00000004080e7836 */ /* 0x000fd40000000000 */
[----:B------:R-:W-:Y:S05]  /*01e0*/  @P1 BRA `(.L_x_5) ;  /* 0x00000000005c1947 */ /* 0x000fea0003800000 */
[----:B------:R-:W1:Y:S01]  /*01f0*/  S2R R9, SR_CTAID.Y ;  /* 0x0000000000097919 */ /* 0x000e620000002600 */
[----:B------:R-:W4:Y:S01]  /*0200*/  S2UR UR6, SR_CgaCtaId ;  /* 0x00000000000679c3 */ /* 0x000f220000008800 */
[----:B------:R-:W5:Y:S01]  /*0210*/  LDCU UR8, c[0x0][0x3a0] ;  /* 0x00007400ff0877ac */ /* 0x000f620008000800 */
[----:B------:R-:W-:Y:S02]  /*0220*/  VIADD R11, R2, UR4 ;  /* 0x00000004020b7c36 */ /* 0x000fe40008000000 */
[----:B------:R-:W-:Y:S01]  /*0230*/  IMAD.MOV.U32 R12, RZ, RZ, R2 ;  /* 0x000000ffff0c7224 */ /* 0x000fe200078e0002 */
[----:B------:R-:W-:Y:S02]  /*0240*/  UMOV UR5, 0x400 ;  /* 0x0000040000057882 */ /* 0x000fe40000000000 */
[----:B----4-:R-:W-:Y:S01]  /*0250*/  ULEA UR5, UR6, UR5, 0x18 ;  /* 0x0000000506057291 */ /* 0x010fe2000f8ec0ff */
[----:B-1----:R-:W-:-:S05]  /*0260*/  LEA R20, R9, R8, 0x4 ;  /* 0x0000000809147211 */ /* 0x002fca00078e20ff */
[----:B------:R-:W-:Y:S01]  /*0270*/  LEA R9, R2, UR5, 0x2 ;  /* 0x0000000502097c11 */ /* 0x000fe2000f8e10ff */
[----:B-----5:R-:W-:-:S04]  /*0280*/  IMAD R13, R20, UR8, R11 ;  /* 0x00000008140d7c24 */ /* 0x020fc8000f8e020b */
[----:B------:R-:W-:-:S07]  /*0290*/  IMAD R10, R8, 0x40, R9 ;  /* 0x00000040080a7824 */ /* 0x000fce00078e0209 */
.L_x_6:
[----:B0-----:R-:W-:-:S04]  /*02a0*/  ISETP.GE.AND P0, PT, R11, UR9, PT ;  /* 0x000000090b007c0c */ /* 0x001fc8000bf06270 */
[----:B--2---:R-:W-:-:S13]  /*02b0*/  ISETP.GE.OR P0, PT, R20, UR7, P0 ;  /* 0x0000000714007c0c */ /* 0x004fda0008706670 */
[----:B------:R-:W0:Y:S02]  /*02c0*/  @!P0 LDC.64 R8, c[0x0][0x380] ;  /* 0x0000e000ff088b82 */ /* 0x000e240000000a00 */
[----:B0-----:R-:W-:-:S06]  /*02d0*/  @!P0 IMAD.WIDE.U32 R8, R13, 0x4, R8 ;  /* 0x000000040d088825 */ /* 0x001fcc00078e0008 */
[----:B---3--:R-:W2:Y:S01]  /*02e0*/  @!P0 LDG.E R9, desc[UR10][R8.64] ;  /* 0x0000000a08098981 */ /* 0x008ea2000c1e1900 */
[----:B------:R-:W-:Y:S01]  /*02f0*/  IADD3 R11, PT, PT, R11, 0x4, RZ ;  /* 0x000000040b0b7810 */ /* 0x000fe20007ffe0ff */
[----:B------:R-:W-:Y:S02]  /*0300*/  VIADD R13, R13, 0x4 ;  /* 0x000000040d0d7836 */ /* 0x000fe40000000000 */
[----:B--2---:R0:W-:Y:S01]  /*0310*/  @!P0 STS [R10], R9 ;  /* 0x000000090a008388 */ /* 0x0041e20000000800 */
[C---:B------:R-:W-:Y:S01]  /*0320*/  ISETP.GE.U32.AND P0, PT, R12.reuse, 0xc, PT ;  /* 0x0000000c0c00780c */ /* 0x040fe20003f06070 */
[----:B------:R-:W-:Y:S01]  /*0330*/  VIADD R12, R12, 0x4 ;  /* 0x000000040c0c7836 */ /* 0x000fe20000000000 */
[----:B0-----:R-:W-:-:S11]  /*0340*/  IADD3 R10, PT, PT, R10, 0x10, RZ ;  /* 0x000000100a0a7810 */ /* 0x001fd60007ffe0ff */
[----:B------:R-:W-:Y:S05]  /*0350*/  @!P0 BRA `(.L_x_6) ;  /* 0xfffffffc00d08947 */ /* 0x000fea000383ffff */
.L_x_5:
[----:B0-23--:R-:W-:Y:S05]  /*0360*/  BSYNC.RECONVERGENT B2 ;  /* 0x0000000000027941 */ /* 0x00dfea0003800200 */
.L_x_4:
[----:B------:R-:W-:Y:S01]  /*0370*/  IMAD.MOV.U32 R8, RZ, RZ, R14 ;  /* 0x000000ffff087224 */ /* 0x000fe200078e000e */
[----:B------:R-:W-:Y:S06]  /*0380*/  @!P2 BRA `(.L_x_7) ;  /* 0xfffffffc0084a947 */ /* 0x000fec000383ffff */
[----:B------:R-:W-:Y:S05]  /*0390*/  BSYNC.RECONVERGENT B1 ;  /* 0x0000000000017941 */ /* 0x000fea0003800200 */
.L_x_3:
[----:B------:R-:W-:-:S07]  /*03a0*/  IMAD.MOV.U32 R10, RZ, RZ, R4 ;  /* 0x000000ffff0a7224 */ /* 0x000fce00078e0004 */
.L_x_13:
[----:B------:R-:W-:Y:S04]  /*03b0*/  BSSY.RECONVERGENT B1, `(.L_x_8) ;  /* 0x000001c000017945 */ /* 0x000fe80003800200 */
[----:B------:R-:W-:Y:S05]  /*03c0*/  @P1 BRA `(.L_x_9) ;  /* 0x0000000000681947 */ /* 0x000fea0003800000 */
[----:B------:R-:W0:Y:S01]  /*03d0*/  S2R R20, SR_CTAID.X ;  /* 0x0000000000147919 */ /* 0x000e220000002500 */
[----:B------:R-:W1:Y:S01]  /*03e0*/  LDC R15, c[0x0][0x39c] ;  /* 0x0000e700ff0f7b82 */ /* 0x000e620000000800 */
[----:B------:R-:W-:Y:S01]  /*03f0*/  IADD3 R22, PT, PT, R10, UR4, RZ ;  /* 0x000000040a167c10 */ /* 0x000fe2000fffe0ff */
[----:B------:R-:W-:-:S06]  /*0400*/  IMAD.MOV.U32 R11, RZ, RZ, R2 ;  /* 0x000000ffff0b7224 */ /* 0x000fcc00078e0002 */
[----:B------:R-:W2:Y:S02]  /*0410*/  LDC R21, c[0x0][0x3a0] ;  /* 0x0000e800ff157b82 */ /* 0x000ea40000000800 */
.L_x_12:
[----:B0-----:R-:W-:Y:S01]  /*0420*/  IMAD R12, R20, 0x10, R11 ;  /* 0x00000010140c7824 */ /* 0x001fe200078e020b */
[----:B------:R-:W-:Y:S01]  /*0430*/  BSSY.RECONVERGENT B2, `(.L_x_10) ;  /* 0x0000011000027945 */ /* 0x000fe20003800200 */
[C---:B------:R-:W-:Y:S02]  /*0440*/  ISETP.GE.U32.AND P2, PT, R11.reuse, 0xc, PT ;  /* 0x0000000c0b00780c */ /* 0x040fe40003f46070 */
[----:B------:R-:W-:Y:S02]  /*0450*/  IADD3 R14, PT, PT, R11, 0x4, RZ ;  /* 0x000000040b0e7810 */ /* 0x000fe40007ffe0ff */
[----:B-1----:R-:W-:-:S04]  /*0460*/  ISETP.GE.AND P0, PT, R12, R15, PT ;  /* 0x0000000f0c00720c */ /* 0x002fc80003f06270 */
[----:B--2---:R-:W-:-:S13]  /*0470*/  ISETP.GE.OR P0, PT, R22, R21, P0 ;  /* 0x000000151600720c */ /* 0x004fda0000706670 */
[----:B------:R-:W-:Y:S05]  /*0480*/  @P0 BRA `(.L_x_11) ;  /* 0x00000000002c0947 */ /* 0x000fea0003800000 */
[----:B------:R-:W0:Y:S01]  /*0490*/  LDC.64 R8, c[0x0][0x388] ;  /* 0x0000e200ff087b82 */ /* 0x000e220000000a00 */
[----:B------:R-:W-:-:S04]  /*04a0*/  IMAD R13, R22, R15, R12 ;  /* 0x0000000f160d7224 */ /* 0x000fc800078e020c */
[----:B0-----:R-:W-:-:S06]  /*04b0*/  IMAD.WIDE R8, R13, 0x4, R8 ;  /* 0x000000040d087825 */ /* 0x001fcc00078e0208 */
[----:B------:R-:W2:Y:S01]  /*04c0*/  LDG.E R8, desc[UR10][R8.64] ;  /* 0x0000000a08087981 */ /* 0x000ea2000c1e1900 */
[----:B------:R-:W0:Y:S01]  /*04d0*/  S2UR UR6, SR_CgaCtaId ;  /* 0x00000000000679c3 */ /* 0x000e220000008800 */
[----:B------:R-:W-:Y:S02]  /*04e0*/  UMOV UR5, 0x400 ;  /* 0x0000040000057882 */ /* 0x000fe40000000000 */
[----:B------:R-:W-:-:S04]  /*04f0*/  UIADD3 UR5, UPT, UPT, UR5, 0x400, URZ ;  /* 0x0000040005057890 */ /* 0x000fc8000fffe0ff */
[----:B0-----:R-:W-:-:S06]  /*0500*/  ULEA UR5, UR6, UR5, 0x18 ;  /* 0x0000000506057291 */ /* 0x001fcc000f8ec0ff */
[----:B------:R-:W-:-:S05]  /*0510*/  LEA R12, R10, UR5, 0x6 ;  /* 0x000000050a0c7c11 */ /* 0x000fca000f8e30ff */
[----:B------:R-:W-:-:S05]  /*0520*/  IMAD R11, R11, 0x4, R12 ;  /* 0x000000040b0b7824 */ /* 0x000fca00078e020c */
[----:B--2---:R0:W-:Y:S02]  /*0530*/  STS [R11], R8 ;  /* 0x000000080b007388 */ /* 0x0041e40000000800 */
.L_x_11:
[----:B------:R-:W-:Y:S05]  /*0540*/  BSYNC.RECONVERGENT B2 ;  /* 0x0000000000027941 */ /* 0x000fea0003800200 */
.L_x_10:
[----:B0-----:R-:W-:Y:S01]  /*0550*/  IMAD.MOV.U32 R11, RZ, RZ, R14 ;  /* 0x000000ffff0b7224 */ /* 0x001fe200078e000e */
[----:B------:R-:W-:Y:S06]  /*0560*/  @!P2 BRA `(.L_x_12) ;  /* 0xfffffffc00aca947 */ /* 0x000fec000383ffff */
.L_x_9:
[----:B------:R-:W-:Y:S05]  /*0570*/  BSYNC.RECONVERGENT B1 ;  /* 0x0000000000017941 */ /* 0x000fea0003800200 */
.L_x_8:
[C---:B------:R-:W-:Y:S02]  /*0580*/  ISETP.GE.U32.AND P0, PT, R10.reuse, 0xc, PT ;  /* 0x0000000c0a00780c */ /* 0x040fe40003f06070 */
[----:B------:R-:W-:-:S11]  /*0590*/  IADD3 R10, PT, PT, R10, 0x4, RZ ;  /* 0x000000040a0a7810 */ /* 0x000fd60007ffe0ff */
[----:B------:R-:W-:Y:S05]  /*05a0*/  @!P0 BRA `(.L_x_13) ;  /* 0xfffffffc00808947 */ /* 0x000fea000383ffff */
.L_x_2:
[----:B0-23--:R-:W-:Y:S05]  /*05b0*/  BSYNC.RECONVERGENT B0 ;  /* 0x0000000000007941 */ /* 0x00dfea0003800200 */
.L_x_1:
[----:B------:R-:W0:Y:S08]  /*05c0*/  S2UR UR6, SR_CgaCtaId ;  /* 0x00000000000679c3 */ /* 0x000e300000008800 */
[----:B------:R-:W-:Y:S06]  /*05d0*/  BAR.SYNC.DEFER_BLOCKING 0x0 ;  /* 0x0000000000007b1d */ /* 0x000fec0000010000 */
[----:B------:R-:W-:-:S02]  /*05e0*/  UMOV UR5, 0x400 ;  /* 0x0000040000057882 */ /* 0x000fc40000000000 */
[----:B------:R-:W-:Y:S02]  /*05f0*/  UIADD3 UR8, UPT, UPT, UR5, 0x400, URZ ;  /* 0x0000040005087890 */ /* 0x000fe4000fffe0ff */
[----:B0-----:R-:W-:Y:S02]  /*0600*/  ULEA UR7, UR6, UR5, 0x18 ;  /* 0x0000000506077291 */ /* 0x001fe4000f8ec0ff */
[----:B------:R-:W-:Y:S01]  /*0610*/  ULEA UR8, UR6, UR8, 0x18 ;  /* 0x0000000806087291 */ /* 0x000fe2000f8ec0ff */
[----:B------:R-:W-:-:S11]  /*0620*/  UMOV UR5, URZ ;  /* 0x000000ff00057c82 */ /* 0x000fd60008000000 */
.L_x_14:
[----:B------:R-:W-:Y:S02]  /*0630*/  ULEA UR6, UR5, UR7, 0x2 ;  /* 0x0000000705067291 */ /* 0x000fe4000f8e10ff */
[----:B------:R-:W-:Y:S02]  /*0640*/  ULEA UR9, UR5, UR8, 0x6 ;  /* 0x0000000805097291 */ /* 0x000fe4000f8e30ff */
[----:B------:R-:W-:Y:S02]  /*0650*/  UIADD3 UR5, UPT, UPT, UR5, 0x2, URZ ;  /* 0x0000000205057890 */ /* 0x000fe4000fffe0ff */
[----:B------:R-:W-:Y:S02]  /*0660*/  LEA R35, R4, UR6, 0x8 ;  /* 0x0000000604237c11 */ /* 0x000fe4000f8e40ff */
[----:B-1----:R-:W-:Y:S01]  /*0670*/  LEA R36, R2, UR9, 0x4 ;  /* 0x0000000902247c11 */ /* 0x002fe2000f8e20ff */
[----:B------:R-:W-:Y:S02]  /*0680*/  UISETP.NE.AND UP0, UPT, UR5, 0x10, UPT ;  /* 0x000000100500788c */ /* 0x000fe4000bf05270 */
[----:B------:R-:W-:Y:S04]  /*0690*/  LDS.64 R20, [R35] ;  /* 0x0000000023147984 */ /* 0x000fe80000000a00 */
[----:B------:R-:W0:Y:S04]  /*06a0*/  LDS.128 R8, [R36] ;  /* 0x0000000024087984 */ /* 0x000e280000000c00 */
[----:B------:R-:W1:Y:S04]  /*06b0*/  LDS.64 R22, [R35+0x40] ;  /* 0x0000400023167984 */ /* 0x000e680000000a00 */
[----:B------:R-:W2:Y:S04]  /*06c0*/  LDS.64 R24, [R35+0x80] ;  /* 0x0000800023187984 */ /* 0x000ea80000000a00 */
[----:B------:R-:W3:Y:S04]  /*06d0*/  LDS.64 R26, [R35+0xc0] ;  /* 0x0000c000231a7984 */ /* 0x000ee80000000a00 */
[----:B------:R-:W4:Y:S01]  /*06e0*/  LDS.128 R12, [R36+0x40] ;  /* 0x00004000240c7984 */ /* 0x000f220000000c00 */
[C---:B0-----:R-:W-:Y:S01]  /*06f0*/  FFMA R33, R20.reuse, R8, R33 ;  /* 0x0000000814217223 */ /* 0x041fe20000000021 */
[C---:B------:R-:W-:Y:S01]  /*0700*/  FFMA R34, R20.reuse, R9, R34 ;  /* 0x0000000914227223 */ /* 0x040fe20000000022 */
[C---:B------:R-:W-:Y:S01]  /*0710*/  FFMA R31, R20.reuse, R10, R31 ;  /* 0x0000000a141f7223 */ /* 0x040fe2000000001f */
[----:B------:R-:W-:Y:S01]  /*0720*/  FFMA R0, R20, R11, R0 ;  /* 0x0000000b14007223 */ /* 0x000fe20000000000 */
[C---:B-1----:R-:W-:Y:S01]  /*0730*/  FFMA R3, R22.reuse, R8, R3 ;  /* 0x0000000816037223 */ /* 0x042fe20000000003 */
[C---:B------:R-:W-:Y:S01]  /*0740*/  FFMA R32, R22.reuse, R9, R32 ;  /* 0x0000000916207223 */ /* 0x040fe20000000020 */
[C---:B------:R-:W-:Y:S01]  /*0750*/  FFMA R29, R22.reuse, R10, R29 ;  /* 0x0000000a161d7223 */ /* 0x040fe2000000001d */
[----:B------:R-:W-:Y:S01]  /*0760*/  FFMA R16, R22, R11, R16 ;  /* 0x0000000b16107223 */ /* 0x000fe20000000010 */
[C---:B--2---:R-:W-:Y:S01]  /*0770*/  FFMA R5, R24.reuse, R8, R5 ;  /* 0x0000000818057223 */ /* 0x044fe20000000005 */
[C---:B------:R-:W-:Y:S01]  /*0780*/  FFMA R6, R24.reuse, R9, R6 ;  /* 0x0000000918067223 */ /* 0x040fe20000000006 */
[C---:B------:R-:W-:Y:S01]  /*0790*/  FFMA R7, R24.reuse, R10, R7 ;  /* 0x0000000a18077223 */ /* 0x040fe20000000007 */
[----:B------:R-:W-:Y:S01]  /*07a0*/  FFMA R18, R24, R11, R18 ;  /* 0x0000000b18127223 */ /* 0x000fe20000000012 */
[C---:B---3--:R-:W-:Y:S01]  /*07b0*/  FFMA R17, R26.reuse, R8, R17 ;  /* 0x000000081a117223 */ /* 0x048fe20000000011 */
[C---:B------:R-:W-:Y:S01]  /*07c0*/  FFMA R28, R26.reuse, R9, R28 ;  /* 0x000000091a1c7223 */ /* 0x040fe2000000001c */
[C---:B------:R-:W-:Y:S01]  /*07d0*/  FFMA R19, R26.reuse, R10, R19 ;  /* 0x0000000a1a137223 */ /* 0x040fe20000000013 */
[----:B------:R-:W-:Y:S01]  /*07e0*/  FFMA R30, R26, R11, R30 ;  /* 0x0000000b1a1e7223 */ /* 0x000fe2000000001e */
[C---:B----4-:R-:W-:Y:S01]  /*07f0*/  FFMA R33, R12.reuse, R21, R33 ;  /* 0x000000150c217223 */ /* 0x050fe20000000021 */
[C---:B------:R-:W-:Y:S01]  /*0800*/  FFMA R34, R21.reuse, R13, R34 ;  /* 0x0000000d15227223 */ /* 0x040fe20000000022 */
[CC--:B------:R-:W-:Y:S01]  /*0810*/  FFMA R31, R21.reuse, R14.reuse, R31 ;  /* 0x0000000e151f7223 */ /* 0x0c0fe2000000001f */
[----:B------:R-:W-:Y:S01]  /*0820*/  FFMA R0, R21, R15, R0 ;  /* 0x0000000f15007223 */ /* 0x000fe20000000000 */
[C---:B------:R-:W-:Y:S01]  /*0830*/  FFMA R3, R12.reuse, R23, R3 ;  /* 0x000000170c037223 */ /* 0x040fe20000000003 */
[C---:B------:R-:W-:Y:S01]  /*0840*/  FFMA R32, R23.reuse, R13, R32 ;  /* 0x0000000d17207223 */ /* 0x040fe20000000020 */
[CC--:B------:R-:W-:Y:S01]  /*0850*/  FFMA R29, R23.reuse, R14.reuse, R29 ;  /* 0x0000000e171d7223 */ /* 0x0c0fe2000000001d */
[----:B------:R-:W-:Y:S01]  /*0860*/  FFMA R16, R23, R15, R16 ;  /* 0x0000000f17107223 */ /* 0x000fe20000000010 */
[C---:B------:R-:W-:Y:S01]  /*0870*/  FFMA R5, R12.reuse, R25, R5 ;  /* 0x000000190c057223 */ /* 0x040fe20000000005 */
[C---:B------:R-:W-:Y:S01]  /*0880*/  FFMA R6, R25.reuse, R13, R6 ;  /* 0x0000000d19067223 */ /* 0x040fe20000000006 */
[CC--:B------:R-:W-:Y:S01]  /*0890*/  FFMA R7, R25.reuse, R14.reuse, R7 ;  /* 0x0000000e19077223 */ /* 0x0c0fe20000000007 */
[----:B------:R-:W-:Y:S01]  /*08a0*/  FFMA R18, R25, R15, R18 ;  /* 0x0000000f19127223 */ /* 0x000fe20000000012 */
[----:B------:R-:W-:Y:S01]  /*08b0*/  FFMA R17, R12, R27, R17 ;  /* 0x0000001b0c117223 */ /* 0x000fe20000000011 */
[C---:B------:R-:W-:Y:S01]  /*08c0*/  FFMA R28, R27.reuse, R13, R28 ;  /* 0x0000000d1b1c7223 */ /* 0x040fe2000000001c */
[C---:B------:R-:W-:Y:S01]  /*08d0*/  FFMA R19, R27.reuse, R14, R19 ;  /* 0x0000000e1b137223 */ /* 0x040fe20000000013 */
[----:B------:R-:W-:Y:S01]  /*08e0*/  FFMA R30, R27, R15, R30 ;  /* 0x0000000f1b1e7223 */ /* 0x000fe2000000001e */
[----:B------:R-:W-:Y:S06]  /*08f0*/  BRA.U UP0, `(.L_x_14) ;  /* 0xfffffffd004c7547 */ /* 0x000fec000b83ffff */
[----:B------:R-:W0:Y:S01]  /*0900*/  LDCU UR5, c[0x0][0x3a0] ;  /* 0x00007400ff0577ac */ /* 0x000e220008000800 */
[----:B------:R-:W-:-:S04]  /*0910*/  UIADD3 UR4, UPT, UPT, UR4, 0x10, URZ ;  /* 0x0000001004047890 */ /* 0x000fc8000fffe0ff */
[----:B0-----:R-:W-:Y:S01]  /*0920*/  UISETP.GE.AND UP0, UPT, UR4, UR5, UPT ;  /* 0x000000050400728c */ /* 0x001fe2000bf06270 */
[----:B------:R-:W-:Y:S08]  /*0930*/  BAR.SYNC.DEFER_BLOCKING 0x0 ;  /* 0x0000000000007b1d */ /* 0x000ff00000010000 */
[----:B------:R-:W-:Y:S05]  /*0940*/  BRA.U !UP0, `(.L_x_15) ;  /* 0xfffffff508f87547 */ /* 0x000fea000b83ffff */
.L_x_0:
[----:B------:R-:W1:Y:S01]  /*0950*/  S2R R11, SR_CTAID.X ;  /* 0x00000000000b7919 */ /* 0x000e620000002500 */
[----:B------:R-:W0:Y:S01]  /*0960*/  LDCU.64 UR8, c[0x0][0x398] ;  /* 0x00007300ff0877ac */ /* 0x000e220008000a00 */
[----:B------:R-:W2:Y:S01]  /*0970*/  S2R R9, SR_CTAID.Y ;  /* 0x0000000000097919 */ /* 0x000ea20000002600 */
[----:B------:R-:W4:Y:S01]  /*0980*/  LDCU.64 UR6, c[0x0][0x390] ;  /* 0x00007200ff0677ac */ /* 0x000f220008000a00 */
[----:B-1----:R-:W-:Y:S02]  /*0990*/  IMAD R2, R11, 0x4, R2 ;  /* 0x000000040b027824 */ /* 0x002fe400078e0202 */
[----:B--2---:R-:W-:-:S03]  /*09a0*/  IMAD R4, R9, 0x4, R4 ;  /* 0x0000000409047824 */ /* 0x004fc600078e0204 */
[----:B------:R-:W-:Y:S01]  /*09b0*/  SHF.L.U32 R2, R2, 0x2, RZ ;  /* 0x0000000202027819 */ /* 0x000fe200000006ff */
[----:B------:R-:W-:-:S03]  /*09c0*/  IMAD.SHL.U32 R4, R4, 0x4, RZ ;  /* 0x0000000404047824 */ /* 0x000fc600078e00ff */
[C---:B0-----:R-:W-:Y:S01]  /*09d0*/  ISETP.GE.AND P3, PT, R2.reuse, UR9, PT ;  /* 0x0000000902007c0c */ /* 0x041fe2000bf66270 */
[C---:B------:R-:W-:Y:S01]  /*09e0*/  VIADD R23, R2.reuse, 0x2 ;  /* 0x0000000202177836 */ /* 0x040fe20000000000 */
[----:B------:R-:W-:Y:S01]  /*09f0*/  IADD3 R20, PT, PT, R2, 0x3, RZ ;  /* 0x0000000302147810 */ /* 0x000fe20007ffe0ff */
[C---:B------:R-:W-:Y:S01]  /*0a00*/  VIADD R22, R4.reuse, 0x1 ;  /* 0x0000000104167836 */ /* 0x040fe20000000000 */
[C---:B------:R-:W-:Y:S01]  /*0a10*/  ISETP.GE.OR P1, PT, R4.reuse, UR8, P3 ;  /* 0x0000000804007c0c */ /* 0x040fe20009f26670 */
[C---:B------:R-:W-:Y:S02]  /*0a20*/  IMAD R15, R4.reuse, UR9, RZ ;  /* 0x00000009040f7c24 */ /* 0x040fe4000f8e02ff */
[----:B------:R-:W-:Y:S01]  /*0a30*/  VIADD R21, R4, 0x2 ;  /* 0x0000000204157836 */ /* 0x000fe20000000000 */
[----:B------:R-:W-:Y:S01]  /*0a40*/  ISETP.GE.OR P2, PT, R22, UR8, P3 ;  /* 0x0000000816007c0c */ /* 0x000fe20009f46670 */
[----:B------:R-:W-:Y:S01]  /*0a50*/  VIADD R25, R15, UR9 ;  /* 0x000000090f197c36 */ /* 0x000fe20008000000 */
[----:B------:R-:W-:-:S04]  /*0a60*/  IADD3 R13, P4, PT, R2, R15, RZ ;  /* 0x0000000f020d7210 */ /* 0x000fc80007f9e0ff */
[----:B------:R-:W-:Y:S02]  /*0a70*/  LEA.HI.X.SX32 R14, R15, RZ, 0x1, P4 ;  /* 0x000000ff0f0e7211 */ /* 0x000fe400020f0eff */
[C---:B----4-:R-:W-:Y:S01]  /*0a80*/  LEA R12, P4, R13.reuse, UR6, 0x2 ;  /* 0x000000060d0c7c11 */ /* 0x050fe2000f8810ff */
[----:B------:R-:W0:Y:S01]  /*0a90*/  @!P1 LDC.64 R8, c[0x0][0x390] ;  /* 0x0000e400ff089b82 */ /* 0x000e220000000a00 */
[C---:B------:R-:W-:Y:S02]  /*0aa0*/  @!P1 IADD3 R11, PT, PT, R2.reuse, R15, RZ ;  /* 0x0000000f020b9210 */ /* 0x040fe40007ffe0ff */
[----:B------:R-:W-:Y:S02]  /*0ab0*/  LEA.HI.X R13, R13, UR7, R14, 0x2, P4 ;  /* 0x000000070d0d7c11 */ /* 0x000fe4000a0f140e */
[----:B------:R-:W-:Y:S02]  /*0ac0*/  ISETP.GE.OR P4, PT, R21, UR8, P3 ;  /* 0x0000000815007c0c */ /* 0x000fe40009f86670 */
[----:B------:R-:W-:Y:S01]  /*0ad0*/  @!P2 IADD3 R15, PT, PT, R2, R25, RZ ;  /* 0x00000019020fa210 */ /* 0x000fe20007ffe0ff */
[----:B0-----:R-:W-:-:S04]  /*0ae0*/  @!P1 IMAD.WIDE R10, R11, 0x4, R8 ;  /* 0x000000040b0a9825 */ /* 0x001fc800078e0208 */
[----:B------:R-:W-:Y:S01]  /*0af0*/  VIADD R8, R2, 0x1 ;  /* 0x0000000102087836 */ /* 0x000fe20000000000 */
[----:B---3--:R0:W-:Y:S01]  /*0b00*/  @!P1 STG.E desc[UR10][R10.64], R33 ;  /* 0x000000210a009986 */ /* 0x0081e2000c10190a */
[----:B------:R-:W-:-:S03]  /*0b10*/  ISETP.GE.AND P1, PT, R4, UR8, PT ;  /* 0x0000000804007c0c */ /* 0x000fc6000bf26270 */
[----:B------:R-:W-:Y:S02]  /*0b20*/  ISETP.GE.AND P0, PT, R8, UR9, PT ;  /* 0x0000000908007c0c */ /* 0x000fe4000bf06270 */
[----:B------:R-:W1:Y:S01]  /*0b30*/  @!P2 LDC.64 R8, c[0x0][0x390] ;  /* 0x0000e400ff08ab82 */ /* 0x000e620000000a00 */
[----:B------:R-:W-:Y:S02]  /*0b40*/  ISETP.GE.OR P6, PT, R23, UR9, P1 ;  /* 0x0000000917007c0c */ /* 0x000fe40008fc6670 */
[C---:B------:R-:W-:Y:S01]  /*0b50*/  ISETP.GE.OR P5, PT, R4.reuse, UR8, P0 ;  /* 0x0000000804007c0c */ /* 0x040fe200087a6670 */
[----:B------:R-:W-:Y:S01]  /*0b60*/  VIADD R4, R4, 0x3 ;  /* 0x0000000304047836 */ /* 0x000fe20000000000 */
[----:B------:R-:W-:-:S04]  /*0b70*/  ISETP.GE.OR P1, PT, R20, UR9, P1 ;  /* 0x0000000914007c0c */ /* 0x000fc80008f26670 */
[----:B------:R-:W-:-:S05]  /*0b80*/  ISETP.GE.OR P3, PT, R4, UR8, P3 ;  /* 0x0000000804007c0c */ /* 0x000fca0009f66670 */
[----:B------:R-:W-:Y:S01]  /*0b90*/  @!P6 STG.E desc[UR10][R12.64+0x8], R31 ;  /* 0x0000081f0c00e986 */ /* 0x000fe2000c10190a */
[----:B0-----:R-:W-:-:S03]  /*0ba0*/  IADD3 R11, P6, PT, R2, R25, RZ ;  /* 0x00000019020b7210 */ /* 0x001fc60007fde0ff */
[----:B------:R-:W-:Y:S01]  /*0bb0*/  @!P5 STG.E desc[UR10][R12.64+0x4], R34 ;  /* 0x000004220c00d986 */ /* 0x000fe2000c10190a */
[----:B------:R-:W-:Y:S02]  /*0bc0*/  ISETP.GE.OR P5, PT, R22, UR8, P0 ;  /* 0x0000000816007c0c */ /* 0x000fe400087a6670 */
[----:B------:R-:W-:Y:S01]  /*0bd0*/  LEA.HI.X.SX32 R24, R25, RZ, 0x1, P6 ;  /* 0x000000ff19187211 */ /* 0x000fe200030f0eff */
[----:B------:R0:W-:Y:S01]  /*0be0*/  @!P1 STG.E desc[UR10][R12.64+0xc], R0 ;  /* 0x00000c000c009986 */ /* 0x0001e2000c10190a */
[----:B------:R-:W-:Y:S01]  /*0bf0*/  LEA R10, P6, R11, UR6, 0x2 ;  /* 0x000000060b0a7c11 */ /* 0x000fe2000f8c10ff */
[----:B-1----:R-:W-:Y:S01]  /*0c00*/  @!P2 IMAD.WIDE R14, R15, 0x4, R8 ;  /* 0x000000040f0ea825 */ /* 0x002fe200078e0208 */
[----:B------:R-:W-:Y:S01]  /*0c10*/  ISETP.GE.AND P1, PT, R23, UR9, PT ;  /* 0x0000000917007c0c */ /* 0x000fe2000bf26270 */
[----:B------:R-:W1:Y:S01]  /*0c20*/  @!P4 LDC.64 R8, c[0x0][0x390] ;  /* 0x0000e400ff08cb82 */ /* 0x000e620000000a00 */
[----:B------:R-:W-:Y:S01]  /*0c30*/  LEA.HI.X R11, R11, UR7, R24, 0x2, P6 ;  /* 0x000000070b0b7c11 */ /* 0x000fe2000b0f1418 */
[----:B------:R-:W-:Y:S01]  /*0c40*/  VIADD R25, R25, UR9 ;  /* 0x0000000919197c36 */ /* 0x000fe20008000000 */
[----:B------:R1:W-:Y:S01]  /*0c50*/  @!P2 STG.E desc[UR10][R14.64], R3 ;  /* 0x000000030e00a986 */ /* 0x0003e2000c10190a */
[----:B------:R-:W-:-:S02]  /*0c60*/  ISETP.GE.AND P2, PT, R20, UR9, PT ;  /* 0x0000000914007c0c */ /* 0x000fc4000bf46270 */
[C---:B------:R-:W-:Y:S01]  /*0c70*/  ISETP.GE.OR P6, PT, R22.reuse, UR8, P1 ;  /* 0x0000000816007c0c */ /* 0x040fe20008fc6670 */
[----:B------:R2:W-:Y:S01]  /*0c80*/  @!P5 STG.E desc[UR10][R10.64+0x4], R32 ;  /* 0x000004200a00d986 */ /* 0x0005e2000c10190a */
[----:B------:R-:W-:Y:S01]  /*0c90*/  ISETP.GE.OR P5, PT, R22, UR8, P2 ;  /* 0x0000000816007c0c */ /* 0x000fe200097a6670 */
[----:B0-----:R-:W0:Y:S01]  /*0ca0*/  @!P3 LDC.64 R12, c[0x0][0x390] ;  /* 0x0000e400ff0cbb82 */ /* 0x001e220000000a00 */
[----:B------:R-:W-:-:S09]  /*0cb0*/  @!P4 IADD3 R23, PT, PT, R2, R25, RZ ;  /* 0x000000190217c210 */ /* 0x000fd20007ffe0ff */
[----:B------:R2:W-:Y:S01]  /*0cc0*/  @!P6 STG.E desc[UR10][R10.64+0x8], R29 ;  /* 0x0000081d0a00e986 */ /* 0x0005e2000c10190a */
[----:B------:R-:W-:-:S03]  /*0cd0*/  IADD3 R0, P6, PT, R2, R25, RZ ;  /* 0x0000001902007210 */ /* 0x000fc60007fde0ff */
[----:B------:R2:W-:Y:S01]  /*0ce0*/  @!P5 STG.E desc[UR10][R10.64+0xc], R16 ;  /* 0x00000c100a00d986 */ /* 0x0005e2000c10190a */
[----:B------:R-:W-:Y:S01]  /*0cf0*/  ISETP.GE.OR P5, PT, R21, UR8, P0 ;  /* 0x0000000815007c0c */ /* 0x000fe200087a6670 */
[----:B-1----:R-:W-:Y:S01]  /*0d00*/  @!P4 IMAD.WIDE R14, R23, 0x4, R8 ;  /* 0x00000004170ec825 */ /* 0x002fe200078e0208 */
[C---:B------:R-:W-:Y:S02]  /*0d10*/  LEA.HI.X.SX32 R3, R25.reuse, RZ, 0x1, P6 ;  /* 0x000000ff19037211 */ /* 0x040fe400030f0eff */
[C---:B------:R-:W-:Y:S01]  /*0d20*/  LEA R8, P6, R0.reuse, UR6, 0x2 ;  /* 0x0000000600087c11 */ /* 0x040fe2000f8c10ff */
[----:B------:R-:W-:Y:S01]  /*0d30*/  VIADD R25, R25, UR9 ;  /* 0x0000000919197c36 */ /* 0x000fe20008000000 */
[----:B------:R2:W-:Y:S01]  /*0d40*/  @!P4 STG.E desc[UR10][R14.64], R5 ;  /* 0x000000050e00c986 */ /* 0x0005e2000c10190a */
[----:B------:R-:W-:Y:S02]  /*0d50*/  ISETP.GE.OR P4, PT, R21, UR8, P1 ;  /* 0x0000000815007c0c */ /* 0x000fe40008f86670 */
[----:B------:R-:W-:-:S02]  /*0d60*/  LEA.HI.X R9, R0, UR7, R3, 0x2, P6 ;  /* 0x0000000700097c11 */ /* 0x000fc4000b0f1403 */
[----:B------:R-:W-:Y:S02]  /*0d70*/  ISETP.GE.OR P6, PT, R21, UR8, P2 ;  /* 0x0000000815007c0c */ /* 0x000fe400097c6670 */
[----:B------:R-:W-:Y:S01]  /*0d80*/  ISETP.GE.OR P0, PT, R4, UR8, P0 ;  /* 0x0000000804007c0c */ /* 0x000fe20008706670 */
[----:B------:R2:W-:Y:S01]  /*0d90*/  @!P5 STG.E desc[UR10][R8.64+0x4], R6 ;  /* 0x000004060800d986 */ /* 0x0005e2000c10190a */
[-C--:B------:R-:W-:Y:S02]  /*0da0*/  IADD3 R0, P5, PT, R2, R25.reuse, RZ ;  /* 0x0000001902007210 */ /* 0x080fe40007fbe0ff */
[C---:B------:R-:W-:Y:S02]  /*0db0*/  ISETP.GE.OR P1, PT, R4.reuse, UR8, P1 ;  /* 0x0000000804007c0c */ /* 0x040fe40008f26670 */
[----:B------:R-:W-:Y:S01]  /*0dc0*/  ISETP.GE.OR P2, PT, R4, UR8, P2 ;  /* 0x0000000804007c0c */ /* 0x000fe20009746670 */
[----:B------:R2:W-:Y:S01]  /*0dd0*/  @!P4 STG.E desc[UR10][R8.64+0x8], R7 ;  /* 0x000008070800c986 */ /* 0x0005e2000c10190a */
[----:B------:R-:W-:-:S02]  /*0de0*/  @!P3 IADD3 R3, PT, PT, R2, R25, RZ ;  /* 0x000000190203b210 */ /* 0x000fc40007ffe0ff */
[----:B------:R-:W-:Y:S01]  /*0df0*/  LEA.HI.X.SX32 R25, R25, RZ, 0x1, P5 ;  /* 0x000000ff19197211 */ /* 0x000fe200028f0eff */
[----:B------:R2:W-:Y:S01]  /*0e00*/  @!P6 STG.E desc[UR10][R8.64+0xc], R18 ;  /* 0x00000c120800e986 */ /* 0x0005e2000c10190a */
[----:B------:R-:W-:Y:S01]  /*0e10*/  LEA R2, P5, R0, UR6, 0x2 ;  /* 0x0000000600027c11 */ /* 0x000fe2000f8a10ff */
[----:B0-----:R-:W-:-:S03]  /*0e20*/  @!P3 IMAD.WIDE R12, R3, 0x4, R12 ;  /* 0x00000004030cb825 */ /* 0x001fc600078e020c */
[----:B------:R-:W-:Y:S02]  /*0e30*/  LEA.HI.X R3, R0, UR7, R25, 0x2, P5 ;  /* 0x0000000700037c11 */ /* 0x000fe4000a8f1419 */
[----:B------:R2:W-:Y:S04]  /*0e40*/  @!P3 STG.E desc[UR10][R12.64], R17 ;  /* 0x000000110c00b986 */ /* 0x0005e8000c10190a */
[----:B------:R2:W-:Y:S04]  /*0e50*/  @!P0 STG.E desc[UR10][R2.64+0x4], R28 ;  /* 0x0000041c02008986 */ /* 0x0005e8000c10190a */
[----:B------:R2:W-:Y:S01]  /*0e60*/  @!P1 STG.E desc[UR10][R2.64+0x8], R19 ;  /* 0x0000081302009986 */ /* 0x0005e2000c10190a */
[----:B------:R-:W-:Y:S05]  /*0e70*/  @P2 EXIT ;  /* 0x000000000000294d */ /* 0x000fea0003800000 */
[----:B------:R-:W-:Y:S01]  /*0e80*/  STG.E desc[UR10][R2.64+0xc], R30 ;  /* 0x00000c1e02007986 */ /* 0x000fe2000c10190a */
[----:B------:R-:W-:Y:S05]  /*0e90*/  EXIT ;  /* 0x000000000000794d */ /* 0x000fea0003800000 */
.L_x_16:
[----:B------:R-:W-:-:S00]  /*0ea0*/  BRA `(.L_x_16) ;  /* 0xfffffffc00fc7947 */ /* 0x000fc0000383ffff */
[----:B------:R-:W-:-:S00]  /*0eb0*/  NOP ;  /* 0x0000000000007918 */ /* 0x000fc00000000000 */
        /* <DEDUP_REMOVED lines=12> */
.L_x_22:


//--------------------- .text._Z14sgemm_naive_v0PfS_S_iii --------------------------
	.section	.text._Z14sgemm_naive_v0PfS_S_iii,"ax",@progbits
	.align	128
        .global         _Z14sgemm_naive_v0PfS_S_iii
        .type           _Z14sgemm_naive_v0PfS_S_iii,@function
        .size           _Z14sgemm_naive_v0PfS_S_iii,(.L_x_23 - _Z14sgemm_naive_v0PfS_S_iii)
        .other          _Z14sgemm_naive_v0PfS_S_iii,@"STO_CUDA_ENTRY STV_DEFAULT"
_Z14sgemm_naive_v0PfS_S_iii:
.text._Z14sgemm_naive_v0PfS_S_iii:
[----:B------:R-:W-:Y:S01]  /*0000*/  LDC R1, c[0x0][0x37c] ;  /* 0x0000df00ff017b82 */ /* 0x000fe20000000800 */
[----:B------:R-:W0:Y:S07]  /*0010*/  S2R R0, SR_TID.X ;  /* 0x0000000000007919 */ /* 0x000e2e0000002100 */
[----:B------:R-:W1:Y:S01]  /*0020*/  LDC R4, c[0x0][0x364] ;  /* 0x0000d900ff047b82 */ /* 0x000e620000000800 */
[----:B------:R-:W1:Y:S07]  /*0030*/  S2R R17, SR_TID.Y ;  /* 0x0000000000117919 */ /* 0x000e6e0000002200 */
[----:B------:R-:W0:Y:S08]  /*0040*/  S2UR UR4, SR_CTAID.X ;  /* 0x00000000000479c3 */ /* 0x000e300000002500 */
[----:B------:R-:W0:Y:S08]  /*0050*/  LDC R5, c[0x0][0x360] ;  /* 0x0000d800ff057b82 */ /* 0x000e300000000800 */
[----:B------:R-:W1:Y:S08]  /*0060*/  S2UR UR5, SR_CTAID.Y ;  /* 0x00000000000579c3 */ /* 0x000e700000002600 */
[----:B------:R-:W2:Y:S01]  /*0070*/  LDC.64 R2, c[0x0][0x398] ;  /* 0x0000e600ff027b82 */ /* 0x000ea20000000a00 */
[----:B0-----:R-:W-:-:S02]  /*0080*/  IMAD R0, R5, UR4, R0 ;  /* 0x0000000405007c24 */ /* 0x001fc4000f8e0200 */
[----:B-1----:R-:W-:-:S03]  /*0090*/  IMAD R17, R4, UR5, R17 ;  /* 0x0000000504117c24 */ /* 0x002fc6000f8e0211 */
[----:B--2---:R-:W-:-:S04]  /*00a0*/  ISETP.GE.AND P0, PT, R0, R3, PT ;  /* 0x000000030000720c */ /* 0x004fc80003f06270 */
[----:B------:R-:W-:-:S13]  /*00b0*/  ISETP.GE.OR P0, PT, R17, R2, P0 ;  /* 0x000000021100720c */ /* 0x000fda0000706670 */
[----:B------:R-:W-:Y:S05]  /*00c0*/  @P0 EXIT ;  /* 0x000000000000094d */ /* 0x000fea0003800000 */
[----:B------:R-:W0:Y:S01]  /*00d0*/  LDC R16, c[0x0][0x3a0] ;  /* 0x0000e800ff107b82 */ /* 0x000e220000000800 */
[----:B------:R-:W1:Y:S01]  /*00e0*/  LDCU.64 UR4, c[0x0][0x358] ;  /* 0x00006b00ff0477ac */ /* 0x000e620008000a00 */
[----:B------:R-:W-:Y:S01]  /*00f0*/  HFMA2 R24, -RZ, RZ, 0, 0 ;  /* 0x00000000ff187431 */ /* 0x000fe200000001ff */
[----:B0-----:R-:W-:-:S13]  /*0100*/  ISETP.GE.AND P0, PT, R16, 0x1, PT ;  /* 0x000000011000780c */ /* 0x001fda0003f06270 */
[----:B-1----:R-:W-:Y:S05]  /*0110*/  @!P0 BRA `(.L_x_17) ;  /* 0x0000000400e08947 */ /* 0x002fea0003800000 */
[C---:B------:R-:W-:Y:S01]  /*0120*/  ISETP.GE.U32.AND P1, PT, R16.reuse, 0x8, PT ;  /* 0x000000081000780c */ /* 0x040fe20003f26070 */
[----:B------:R-:W-:Y:S01]  /*0130*/  IMAD R19, R17, R16, RZ ;  /* 0x0000001011137224 */ /* 0x000fe200078e02ff */
[----:B------:R-:W-:Y:S02]  /*0140*/  LOP3.LUT R26, R16, 0x7, RZ, 0xc0, !PT ;  /* 0x00000007101a7812 */ /* 0x000fe400078ec0ff */
[----:B------:R-:W-:Y:S02]  /*0150*/  MOV R24, RZ ;  /* 0x000000ff00187202 */ /* 0x000fe40000000f00 */
[----:B------:R-:W-:Y:S02]  /*0160*/  ISETP.NE.AND P0, PT, R26, RZ, PT ;  /* 0x000000ff1a00720c */ /* 0x000fe40003f05270 */
[----:B------:R-:W-:-:S05]  /*0170*/  MOV R20, RZ ;  /* 0x000000ff00147202 */ /* 0x000fca0000000f00 */
[----:B------:R-:W-:Y:S06]  /*0180*/  @!P1 BRA `(.L_x_18) ;  /* 0x0000000000c49947 */ /* 0x000fec0003800000 */
[----:B------:R-:W0:Y:S01]  /*0190*/  LDC.64 R4, c[0x0][0x380] ;  /* 0x0000e000ff047b82 */ /* 0x000e220000000a00 */
[----:B------:R-:W-:Y:S02]  /*01a0*/  LOP3.LUT R20, R16, 0x7ffffff8, RZ, 0xc0, !PT ;  /* 0x7ffffff810147812 */ /* 0x000fe400078ec0ff */
[----:B------:R-:W-:Y:S02]  /*01b0*/  MOV R24, RZ ;  /* 0x000000ff00187202 */ /* 0x000fe40000000f00 */
[----:B------:R-:W-:Y:S02]  /*01c0*/  MOV R18, R0 ;  /* 0x0000000000127202 */ /* 0x000fe40000000f00 */
[----:B------:R-:W-:Y:S01]  /*01d0*/  IADD3 R21, PT, PT, -R20, RZ, RZ ;  /* 0x000000ff14157210 */ /* 0x000fe20007ffe1ff */
[----:B0-----:R-:W-:-:S03]  /*01e0*/  IMAD.WIDE.U32 R4, R19, 0x4, R4 ;  /* 0x0000000413047825 */ /* 0x001fc600078e0004 */
[----:B------:R-:W-:-:S04]  /*01f0*/  IADD3 R6, P1, PT, R4, 0x10, RZ ;  /* 0x0000001004067810 */ /* 0x000fc80007f3e0ff */
[----:B------:R-:W-:-:S09]  /*0200*/  IADD3.X R7, PT, PT, RZ, R5, RZ, P1, !PT ;  /* 0x00000005ff077210 */ /* 0x000fd20000ffe4ff */
.L_x_19:
[----:B------:R-:W0:Y:S01]  /*0210*/  LDC.64 R14, c[0x0][0x388] ;  /* 0x0000e200ff0e7b82 */ /* 0x000e220000000a00 */
[----:B------:R-:W-:Y:S02]  /*0220*/  MOV R4, R6 ;  /* 0x0000000600047202 */ /* 0x000fe40000000f00 */
[----:B------:R-:W-:-:S05]  /*0230*/  MOV R5, R7 ;  /* 0x0000000700057202 */ /* 0x000fca0000000f00 */
[----:B------:R-:W2:Y:S04]  /*0240*/  LDG.E R29, desc[UR4][R4.64+-0x10] ;  /* 0xfffff004041d7981 */ /* 0x000ea8000c1e1900 */
[----:B------:R-:W3:Y:S04]  /*0250*/  LDG.E R22, desc[UR4][R4.64+-0xc] ;  /* 0xfffff40404167981 */ /* 0x000ee8000c1e1900 */
[----:B------:R-:W4:Y:S01]  /*0260*/  LDG.E R25, desc[UR4][R4.64+-0x8] ;  /* 0xfffff80404197981 */ /* 0x000f22000c1e1900 */
[----:B0-----:R-:W-:-:S05]  /*0270*/  IMAD.WIDE R14, R18, 0x4, R14 ;  /* 0x00000004120e7825 */ /* 0x001fca00078e020e */
[----:B------:R0:W2:Y:S02]  /*0280*/  LDG.E R27, desc[UR4][R14.64] ;  /* 0x000000040e1b7981 */ /* 0x0000a4000c1e1900 */
[----:B0-----:R-:W-:-:S05]  /*0290*/  IMAD.WIDE R14, R3, 0x4, R14 ;  /* 0x00000004030e7825 */ /* 0x001fca00078e020e */
[----:B------:R0:W3:Y:S01]  /*02a0*/  LDG.E R23, desc[UR4][R14.64] ;  /* 0x000000040e177981 */ /* 0x0000e2000c1e1900 */
[----:B------:R-:W-:-:S04]  /*02b0*/  IMAD.WIDE R8, R3, 0x4, R14 ;  /* 0x0000000403087825 */ /* 0x000fc800078e020e */
[C---:B------:R-:W-:Y:S02]  /*02c0*/  IMAD.WIDE R10, R3.reuse, 0x4, R8 ;  /* 0x00000004030a7825 */ /* 0x040fe400078e0208 */
[----:B------:R-:W4:Y:S02]  /*02d0*/  LDG.E R8, desc[UR4][R8.64] ;  /* 0x0000000408087981 */ /* 0x000f24000c1e1900 */
[C---:B------:R-:W-:Y:S02]  /*02e0*/  IMAD.WIDE R6, R3.reuse, 0x4, R10 ;  /* 0x0000000403067825 */ /* 0x040fe400078e020a */
[----:B------:R1:W5:Y:S02]  /*02f0*/  LDG.E R28, desc[UR4][R10.64] ;  /* 0x000000040a1c7981 */ /* 0x000364000c1e1900 */
[C---:B------:R-:W-:Y:S02]  /*0300*/  IMAD.WIDE R12, R3.reuse, 0x4, R6 ;  /* 0x00000004030c7825 */ /* 0x040fe400078e0206 */
[----:B------:R-:W5:Y:S02]  /*0310*/  LDG.E R6, desc[UR4][R6.64] ;  /* 0x0000000406067981 */ /* 0x000f64000c1e1900 */
[----:B0-----:R-:W-:-:S02]  /*0320*/  IMAD.WIDE R14, R3, 0x4, R12 ;  /* 0x00000004030e7825 */ /* 0x001fc400078e020c */
[----:B------:R-:W5:Y:S04]  /*0330*/  LDG.E R12, desc[UR4][R12.64] ;  /* 0x000000040c0c7981 */ /* 0x000f68000c1e1900 */
[----:B------:R-:W5:Y:S01]  /*0340*/  LDG.E R7, desc[UR4][R4.64+-0x4] ;  /* 0xfffffc0404077981 */ /* 0x000f62000c1e1900 */
[----:B-1----:R-:W-:-:S03]  /*0350*/  IMAD.WIDE R10, R3, 0x4, R14 ;  /* 0x00000004030a7825 */ /* 0x002fc600078e020e */
[----:B------:R-:W5:Y:S04]  /*0360*/  LDG.E R9, desc[UR4][R14.64] ;  /* 0x000000040e097981 */ /* 0x000f68000c1e1900 */
[----:B------:R-:W5:Y:S01]  /*0370*/  LDG.E R11, desc[UR4][R10.64] ;  /* 0x000000040a0b7981 */ /* 0x000f62000c1e1900 */
[----:B--2---:R-:W-:-:S03]  /*0380*/  FFMA R29, R29, R27, R24 ;  /* 0x0000001b1d1d7223 */ /* 0x004fc60000000018 */
[----:B------:R-:W2:Y:S04]  /*0390*/  LDG.E R27, desc[UR4][R4.64] ;  /* 0x00000004041b7981 */ /* 0x000ea8000c1e1900 */
[----:B------:R-:W2:Y:S01]  /*03a0*/  LDG.E R24, desc[UR4][R4.64+0xc] ;  /* 0x00000c0404187981 */ /* 0x000ea2000c1e1900 */
[----:B---3--:R-:W-:-:S03]  /*03b0*/  FFMA R29, R22, R23, R29 ;  /* 0x00000017161d7223 */ /* 0x008fc6000000001d */
[----:B------:R-:W3:Y:S04]  /*03c0*/  LDG.E R23, desc[UR4][R4.64+0x4] ;  /* 0x0000040404177981 */ /* 0x000ee8000c1e1900 */
[----:B------:R-:W3:Y:S01]  /*03d0*/  LDG.E R22, desc[UR4][R4.64+0x8] ;  /* 0x0000080404167981 */ /* 0x000ee2000c1e1900 */
[----:B------:R-:W-:Y:S01]  /*03e0*/  IADD3 R21, PT, PT, R21, 0x8, RZ ;  /* 0x0000000815157810 */ /* 0x000fe20007ffe0ff */
[----:B----4-:R-:W-:-:S03]  /*03f0*/  FFMA R8, R25, R8, R29 ;  /* 0x0000000819087223 */ /* 0x010fc6000000001d */
[----:B------:R-:W-:Y:S02]  /*0400*/  ISETP.NE.AND P1, PT, R21, RZ, PT ;  /* 0x000000ff1500720c */ /* 0x000fe40003f25270 */
[----:B------:R-:W-:Y:S01]  /*0410*/  LEA R18, R3, R18, 0x3 ;  /* 0x0000001203127211 */ /* 0x000fe200078e18ff */
[----:B-----5:R-:W-:-:S04]  /*0420*/  FFMA R8, R7, R28, R8 ;  /* 0x0000001c07087223 */ /* 0x020fc80000000008 */
[----:B--2---:R-:W-:-:S04]  /*0430*/  FFMA R6, R27, R6, R8 ;  /* 0x000000061b067223 */ /* 0x004fc80000000008 */
[----:B---3--:R-:W-:Y:S01]  /*0440*/  FFMA R23, R23, R12, R6 ;  /* 0x0000000c17177223 */ /* 0x008fe20000000006 */
[----:B------:R-:W-:-:S03]  /*0450*/  IADD3 R6, P2, PT, R4, 0x20, RZ ;  /* 0x0000002004067810 */ /* 0x000fc60007f5e0ff */
[----:B------:R-:W-:Y:S01]  /*0460*/  FFMA R9, R22, R9, R23 ;  /* 0x0000000916097223 */ /* 0x000fe20000000017 */
[----:B------:R-:W-:-:S03]  /*0470*/  IADD3.X R7, PT, PT, RZ, R5, RZ, P2, !PT ;  /* 0x00000005ff077210 */ /* 0x000fc600017fe4ff */
[----:B------:R-:W-:Y:S01]  /*0480*/  FFMA R24, R24, R11, R9 ;  /* 0x0000000b18187223 */ /* 0x000fe20000000009 */
[----:B------:R-:W-:Y:S06]  /*0490*/  @P1 BRA `(.L_x_19) ;  /* 0xfffffffc005c1947 */ /* 0x000fec000383ffff */
.L_x_18:
[----:B------:R-:W-:Y:S05]  /*04a0*/  @!P0 BRA `(.L_x_17) ;  /* 0x0000000000fc8947 */ /* 0x000fea0003800000 */
[----:B------:R-:W-:Y:S02]  /*04b0*/  ISETP.GE.U32.AND P1, PT, R26, 0x4, PT ;  /* 0x000000041a00780c */ /* 0x000fe40003f26070 */
[----:B------:R-:W-:-:S04]  /*04c0*/  LOP3.LUT R18, R16, 0x3, RZ, 0xc0, !PT ;  /* 0x0000000310127812 */ /* 0x000fc800078ec0ff */
[----:B------:R-:W-:-:S07]  /*04d0*/  ISETP.NE.AND P0, PT, R18, RZ, PT ;  /* 0x000000ff1200720c */ /* 0x000fce0003f05270 */
[----:B------:R-:W-:Y:S06]  /*04e0*/  @!P1 BRA `(.L_x_20) ;  /* 0x00000000006c9947 */ /* 0x000fec0003800000 */
[----:B------:R-:W0:Y:S01]  /*04f0*/  LDC.64 R4, c[0x0][0x388] ;  /* 0x0000e200ff047b82 */ /* 0x000e220000000a00 */
[----:B------:R-:W1:Y:S01]  /*0500*/  LDCU.64 UR6, c[0x0][0x380] ;  /* 0x00007000ff0677ac */ /* 0x000e620008000a00 */
[----:B------:R-:W-:Y:S01]  /*0510*/  IMAD R9, R20, R3, R0 ;  /* 0x0000000314097224 */ /* 0x000fe200078e0200 */
[CC--:B------:R-:W-:Y:S02]  /*0520*/  IADD3 R7, PT, PT, R19.reuse, R20.reuse, RZ ;  /* 0x0000001413077210 */ /* 0x0c0fe40007ffe0ff */
[----:B------:R-:W-:-:S03]  /*0530*/  IADD3 R10, P1, PT, R19, R20, RZ ;  /* 0x00000014130a7210 */ /* 0x000fc60007f3e0ff */
[----:B------:R-:W2:Y:S01]  /*0540*/  LDC.64 R14, c[0x0][0x380] ;  /* 0x0000e000ff0e7b82 */ /* 0x000ea20000000a00 */
[----:B0-----:R-:W-:-:S04]  /*0550*/  IMAD.WIDE R4, R9, 0x4, R4 ;  /* 0x0000000409047825 */ /* 0x001fc800078e0204 */
[----:B------:R-:W-:Y:S02]  /*0560*/  IMAD.WIDE R8, R3, 0x4, R4 ;  /* 0x0000000403087825 */ /* 0x000fe400078e0204 */
[----:B------:R-:W3:Y:S02]  /*0570*/  LDG.E R4, desc[UR4][R4.64] ;  /* 0x0000000404047981 */ /* 0x000ee4000c1e1900 */
[----:B--2---:R-:W-:Y:S01]  /*0580*/  IMAD.WIDE.U32 R14, R7, 0x4, R14 ;  /* 0x00000004070e7825 */ /* 0x004fe200078e000e */
[----:B------:R-:W-:Y:S02]  /*0590*/  IADD3.X R7, PT, PT, RZ, RZ, RZ, P1, !PT ;  /* 0x000000ffff077210 */ /* 0x000fe40000ffe4ff */
[----:B-1----:R-:W-:-:S03]  /*05a0*/  LEA R6, P1, R10, UR6, 0x2 ;  /* 0x000000060a067c11 */ /* 0x002fc6000f8210ff */
[----:B------:R-:W3:Y:S01]  /*05b0*/  LDG.E R15, desc[UR4][R14.64] ;  /* 0x000000040e0f7981 */ /* 0x000ee2000c1e1900 */
[----:B------:R-:W-:Y:S01]  /*05c0*/  LEA.HI.X R7, R10, UR7, R7, 0x2, P1 ;  /* 0x000000070a077c11 */ /* 0x000fe200088f1407 */
[C---:B------:R-:W-:Y:S02]  /*05d0*/  IMAD.WIDE R10, R3.reuse, 0x4, R8 ;  /* 0x00000004030a7825 */ /* 0x040fe400078e0208 */
[----:B------:R-:W2:Y:S04]  /*05e0*/  LDG.E R8, desc[UR4][R8.64] ;  /* 0x0000000408087981 */ /* 0x000ea8000c1e1900 */
[----:B------:R-:W2:Y:S01]  /*05f0*/  LDG.E R21, desc[UR4][R6.64+0x4] ;  /* 0x0000040406157981 */ /* 0x000ea2000c1e1900 */
[----:B------:R-:W-:-:S03]  /*0600*/  IMAD.WIDE R12, R3, 0x4, R10 ;  /* 0x00000004030c7825 */ /* 0x000fc600078e020a */
[----:B------:R-:W4:Y:S04]  /*0610*/  LDG.E R23, desc[UR4][R10.64] ;  /* 0x000000040a177981 */ /* 0x000f28000c1e1900 */
[----:B------:R-:W4:Y:S04]  /*0620*/  LDG.E R22, desc[UR4][R6.64+0x8] ;  /* 0x0000080406167981 */ /* 0x000f28000c1e1900 */
[----:B------:R-:W5:Y:S04]  /*0630*/  LDG.E R26, desc[UR4][R6.64+0xc] ;  /* 0x00000c04061a7981 */ /* 0x000f68000c1e1900 */
[----:B------:R-:W5:Y:S01]  /*0640*/  LDG.E R12, desc[UR4][R12.64] ;  /* 0x000000040c0c7981 */ /* 0x000f62000c1e1900 */
[----:B------:R-:W-:Y:S01]  /*0650*/  IADD3 R20, PT, PT, R20, 0x4, RZ ;  /* 0x0000000414147810 */ /* 0x000fe20007ffe0ff */
[----:B---3--:R-:W-:-:S04]  /*0660*/  FFMA R24, R15, R4, R24 ;  /* 0x000000040f187223 */ /* 0x008fc80000000018 */
[----:B--2---:R-:W-:-:S04]  /*0670*/  FFMA R21, R21, R8, R24 ;  /* 0x0000000815157223 */ /* 0x004fc80000000018 */
[----:B----4-:R-:W-:-:S04]  /*0680*/  FFMA R21, R22, R23, R21 ;  /* 0x0000001716157223 */ /* 0x010fc80000000015 */
[----:B-----5:R-:W-:-:S07]  /*0690*/  FFMA R24, R26, R12, R21 ;  /* 0x0000000c1a187223 */ /* 0x020fce0000000015 */
.L_x_20:
[----:B------:R-:W-:Y:S05]  /*06a0*/  @!P0 BRA `(.L_x_17) ;  /* 0x00000000007c8947 */ /* 0x000fea0003800000 */
[----:B------:R-:W-:Y:S01]  /*06b0*/  ISETP.NE.AND P1, PT, R18, 0x1, PT ;  /* 0x000000011200780c */ /* 0x000fe20003f25270 */
[----:B------:R-:W0:Y:S01]  /*06c0*/  LDC.64 R12, c[0x0][0x380] ;  /* 0x0000e000ff0c7b82 */ /* 0x000e220000000a00 */
[----:B------:R-:W-:-:S04]  /*06d0*/  LOP3.LUT R16, R16, 0x1, RZ, 0xc0, !PT ;  /* 0x0000000110107812 */ /* 0x000fc800078ec0ff */
[----:B------:R-:W-:-:S03]  /*06e0*/  ISETP.NE.U32.AND P0, PT, R16, 0x1, PT ;  /* 0x000000011000780c */ /* 0x000fc60003f05070 */
[----:B------:R-:W1:Y:S04]  /*06f0*/  LDC.64 R10, c[0x0][0x388] ;  /* 0x0000e200ff0a7b82 */ /* 0x000e680000000a00 */
[CC--:B------:R-:W-:Y:S02]  /*0700*/  @P1 IADD3 R15, PT, PT, R19.reuse, R20.reuse, RZ ;  /* 0x00000014130f1210 */ /* 0x0c0fe40007ffe0ff */
[----:B------:R-:W-:Y:S02]  /*0710*/  @P1 IADD3 R14, P2, PT, R19, R20, RZ ;  /* 0x00000014130e1210 */ /* 0x000fe40007f5e0ff */
[----:B------:R-:W2:Y:S02]  /*0720*/  @P1 LDC.64 R4, c[0x0][0x380] ;  /* 0x0000e000ff041b82 */ /* 0x000ea40000000a00 */
[----:B------:R-:W-:-:S06]  /*0730*/  @P1 IADD3.X R16, PT, PT, RZ, RZ, RZ, P2, !PT ;  /* 0x000000ffff101210 */ /* 0x000fcc00017fe4ff */
[----:B------:R-:W3:Y:S01]  /*0740*/  LDC.64 R6, c[0x0][0x380] ;  /* 0x0000e000ff067b82 */ /* 0x000ee20000000a00 */
[----:B0-----:R-:W-:-:S04]  /*0750*/  @P1 IMAD.WIDE.U32 R12, R15, 0x4, R12 ;  /* 0x000000040f0c1825 */ /* 0x001fc800078e000c */
[CC--:B------:R-:W-:Y:S01]  /*0760*/  @P1 IMAD R15, R20.reuse, R3.reuse, R0 ;  /* 0x00000003140f1224 */ /* 0x0c0fe200078e0200 */
[----:B------:R-:W-:Y:S01]  /*0770*/  @P1 IADD3 R20, PT, PT, R20, 0x2, RZ ;  /* 0x0000000214141810 */ /* 0x000fe20007ffe0ff */
[----:B------:R-:W4:Y:S01]  /*0780*/  @P1 LDG.E R13, desc[UR4][R12.64] ;  /* 0x000000040c0d1981 */ /* 0x000f22000c1e1900 */
[----:B------:R-:W0:Y:S01]  /*0790*/  LDC.64 R8, c[0x0][0x388] ;  /* 0x0000e200ff087b82 */ /* 0x000e220000000a00 */
[----:B-1----:R-:W-:Y:S01]  /*07a0*/  @P1 IMAD.WIDE R10, R15, 0x4, R10 ;  /* 0x000000040f0a1825 */ /* 0x002fe200078e020a */
[----:B------:R-:W-:Y:S02]  /*07b0*/  @!P0 IADD3 R19, PT, PT, R19, R20, RZ ;  /* 0x0000001413138210 */ /* 0x000fe40007ffe0ff */
[----:B--2---:R-:W-:Y:S01]  /*07c0*/  @P1 LEA R4, P2, R14, R4, 0x2 ;  /* 0x000000040e041211 */ /* 0x004fe200078410ff */
[----:B------:R-:W-:-:S03]  /*07d0*/  @!P0 IMAD R21, R20, R3, R0 ;  /* 0x0000000314158224 */ /* 0x000fc600078e0200 */
[----:B------:R-:W-:Y:S01]  /*07e0*/  @P1 LEA.HI.X R5, R14, R5, R16, 0x2, P2 ;  /* 0x000000050e051211 */ /* 0x000fe200010f1410 */
[----:B------:R-:W-:Y:S01]  /*07f0*/  @P1 IMAD.WIDE R14, R3, 0x4, R10 ;  /* 0x00000004030e1825 */ /* 0x000fe200078e020a */
[----:B------:R-:W4:Y:S03]  /*0800*/  @P1 LDG.E R16, desc[UR4][R10.64] ;  /* 0x000000040a101981 */ /* 0x000f26000c1e1900 */
[----:B---3--:R-:W-:Y:S01]  /*0810*/  @!P0 IMAD.WIDE.U32 R6, R19, 0x4, R6 ;  /* 0x0000000413068825 */ /* 0x008fe200078e0006 */
[----:B------:R-:W2:Y:S04]  /*0820*/  @P1 LDG.E R4, desc[UR4][R4.64+0x4] ;  /* 0x0000040404041981 */ /* 0x000ea8000c1e1900 */
[----:B------:R-:W2:Y:S01]  /*0830*/  @P1 LDG.E R14, desc[UR4][R14.64] ;  /* 0x000000040e0e1981 */ /* 0x000ea2000c1e1900 */
[----:B0-----:R-:W-:-:S03]  /*0840*/  @!P0 IMAD.WIDE R8, R21, 0x4, R8 ;  /* 0x0000000415088825 */ /* 0x001fc600078e0208 */
[----:B------:R-:W3:Y:S04]  /*0850*/  @!P0 LDG.E R7, desc[UR4][R6.64] ;  /* 0x0000000406078981 */ /* 0x000ee8000c1e1900 */
[----:B------:R-:W3:Y:S01]  /*0860*/  @!P0 LDG.E R8, desc[UR4][R8.64] ;  /* 0x0000000408088981 */ /* 0x000ee2000c1e1900 */
[----:B----4-:R-:W-:-:S04]  /*0870*/  @P1 FFMA R13, R13, R16, R24 ;  /* 0x000000100d0d1223 */ /* 0x010fc80000000018 */
[----:B--2---:R-:W-:-:S04]  /*0880*/  @P1 FFMA R24, R4, R14, R13 ;  /* 0x0000000e04181223 */ /* 0x004fc8000000000d */
[----:B---3--:R-:W-:-:S07]  /*0890*/  @!P0 FFMA R24, R7, R8, R24 ;  /* 0x0000000807188223 */ /* 0x008fce0000000018 */
.L_x_17:
[----:B------:R-:W0:Y:S01]  /*08a0*/  LDC.64 R4, c[0x0][0x390] ;  /* 0x0000e400ff047b82 */ /* 0x000e220000000a00 */
[----:B------:R-:W-:-:S04]  /*08b0*/  IMAD R3, R17, R2, R0 ;  /* 0x0000000211037224 */ /* 0x000fc800078e0200 */
[----:B0-----:R-:W-:-:S05]  /*08c0*/  IMAD.WIDE R2, R3, 0x4, R4 ;  /* 0x0000000403027825 */ /* 0x001fca00078e0204 */
[----:B------:R-:W-:Y:S01]  /*08d0*/  STG.E desc[UR4][R2.64], R24 ;  /* 0x0000001802007986 */ /* 0x000fe2000c101904 */
[----:B------:R-:W-:Y:S05]  /*08e0*/  EXIT ;  /* 0x000000000000794d */ /* 0x000fea0003800000 */
.L_x_21:
        /* <DEDUP_REMOVED lines=9> */
.L_x_23:


//--------------------- .nv.shared._Z20sgemm_thread_tile_v2ILi16ELi16ELi16ELi4ELi4EEvPfS0_S0_iii --------------------------
	.section	.nv.shared._Z20sgemm_thread_tile_v2ILi16ELi16ELi16ELi4ELi4EEvPfS0_S0_iii,"aw",@nobits
	.sectionflags	@""
	.align	4
.nv.shared._Z20sgemm_thread_tile_v2ILi16ELi16ELi16ELi4ELi4EEvPfS0_S0_iii:
	.zero		3072


//--------------------- .nv.shared.reserved.0     --------------------------
	.section	.nv.shared.reserved.0,"aw",@nobits
	.weak		__nv_reservedSMEM_offset_0_alias
	.size		__nv_reservedSMEM_offset_0_alias, 0, 64
	.other		__nv_reservedSMEM_offset_0_alias,@"STO_CUDA_RESERVED_SHARED STV_DEFAULT"
__nv_reservedSMEM_offset_0_alias:
	.zero		0
	.zero		64


//--------------------- .nv.constant0._Z20sgemm_thread_tile_v2ILi16ELi16ELi16ELi4ELi4EEvPfS0_S0_iii --------------------------
	.section	.nv.constant0._Z20sgemm_thread_tile_v2ILi16ELi16ELi16ELi4ELi4EEvPfS0_S0_iii,"a",@progbits
	.sectionflags	@""
	.align	4
.nv.constant0._Z20sgemm_thread_tile_v2ILi16ELi16ELi16ELi4ELi4EEvPfS0_S0_iii:
	.zero		932


//--------------------- .nv.constant0._Z14sgemm_naive_v0PfS_S_iii --------------------------
	.section	.nv.constant0._Z14sgemm_naive_v0PfS_S_iii,"a",@progbits
	.sectionflags	@""
	.align	4
.nv.constant0._Z14sgemm_naive_v0PfS_S_iii:
	.zero		932


//--------------------- SYMBOLS --------------------------

	.type		.nv.reservedSmem.offset0,@object
	.size		.nv.reservedSmem.offset0,0x4
	.type		.nv.reservedSmem.cap,@object
	.size		.nv.reservedSmem.cap,0x4
